//
// Generated by NVIDIA NVVM Compiler
//
// Compiler Build ID: CL-36424714
// Cuda compilation tools, release 13.0, V13.0.88
// Based on NVVM 20.0.0
//

.version 9.0
.target sm_100
.address_size 64

	// .globl	_Z12wfld_taper3dP6float2S0_ii
.func  (.param .b64 func_retval0) __internal_accurate_pow
(
	.param .b64 __internal_accurate_pow_param_0
)
;
.const .align 4 .b8 C[16] = {130, 33, 37, 61, 67, 189, 95, 63, 220, 33, 234, 62, 94, 9, 100, 62};
.const .align 4 .f32 trick = 0f3DE147AE;
// _ZZ17transposeDiagonalP6float2S0_iiE4tile has been demoted
// _ZZ22copy_transp_wfld3d_forP6float2S0_iiE5block has been demoted
// _ZZ22copy_transp_wfld3d_adjP6float2S0_iiE5block has been demoted
.global .align 4 .b8 __cudart_i2opi_f[24] = {65, 144, 67, 60, 153, 149, 98, 219, 192, 221, 52, 245, 209, 87, 39, 252, 41, 21, 68, 78, 110, 131, 249, 162};

.visible .entry _Z12wfld_taper3dP6float2S0_ii(
	.param .u64 .ptr .align 1 _Z12wfld_taper3dP6float2S0_ii_param_0,
	.param .u64 .ptr .align 1 _Z12wfld_taper3dP6float2S0_ii_param_1,
	.param .u32 _Z12wfld_taper3dP6float2S0_ii_param_2,
	.param .u32 _Z12wfld_taper3dP6float2S0_ii_param_3
)
{
	.reg .pred 	%p<4>;
	.reg .b32 	%r<14>;
	.reg .b32 	%f<10>;
	.reg .b64 	%rd<8>;

	ld.param.u64 	%rd1, [_Z12wfld_taper3dP6float2S0_ii_param_0];
	ld.param.u64 	%rd2, [_Z12wfld_taper3dP6float2S0_ii_param_1];
	ld.param.u32 	%r3, [_Z12wfld_taper3dP6float2S0_ii_param_2];
	ld.param.u32 	%r4, [_Z12wfld_taper3dP6float2S0_ii_param_3];
	mov.u32 	%r6, %tid.x;
	mov.u32 	%r7, %ctaid.x;
	mov.u32 	%r8, %ntid.x;
	mad.lo.s32 	%r1, %r7, %r8, %r6;
	mov.u32 	%r9, %tid.y;
	mov.u32 	%r10, %ctaid.y;
	mov.u32 	%r11, %ntid.y;
	mad.lo.s32 	%r12, %r10, %r11, %r9;
	setp.ge.u32 	%p1, %r1, %r3;
	setp.ge.u32 	%p2, %r12, %r4;
	or.pred  	%p3, %p1, %p2;
	@%p3 bra 	$L__BB0_2;
	cvta.to.global.u64 	%rd3, %rd1;
	cvta.to.global.u64 	%rd4, %rd2;
	mad.lo.s32 	%r13, %r3, %r12, %r1;
	mul.wide.s32 	%rd5, %r13, 8;
	add.s64 	%rd6, %rd3, %rd5;
	ld.global.v2.f32 	{%f1, %f2}, [%rd6];
	add.s64 	%rd7, %rd4, %rd5;
	ld.global.v2.f32 	{%f3, %f4}, [%rd7];
	mul.f32 	%f5, %f1, %f3;
	mul.f32 	%f6, %f2, %f4;
	sub.f32 	%f7, %f5, %f6;
	mul.f32 	%f8, %f1, %f4;
	fma.rn.f32 	%f9, %f2, %f3, %f8;
	st.global.v2.f32 	[%rd6], {%f7, %f9};
$L__BB0_2:
	ret;

}
	// .globl	_Z10prop_SSF3dP6float2Pffffii
.visible .entry _Z10prop_SSF3dP6float2Pffffii(
	.param .u64 .ptr .align 1 _Z10prop_SSF3dP6float2Pffffii_param_0,
	.param .u64 .ptr .align 1 _Z10prop_SSF3dP6float2Pffffii_param_1,
	.param .f32 _Z10prop_SSF3dP6float2Pffffii_param_2,
	.param .f32 _Z10prop_SSF3dP6float2Pffffii_param_3,
	.param .f32 _Z10prop_SSF3dP6float2Pffffii_param_4,
	.param .u32 _Z10prop_SSF3dP6float2Pffffii_param_5,
	.param .u32 _Z10prop_SSF3dP6float2Pffffii_param_6
)
{
	.local .align 4 .b8 	__local_depot1[28];
	.reg .b64 	%SP;
	.reg .b64 	%SPL;
	.reg .pred 	%p<20>;
	.reg .b32 	%r<92>;
	.reg .b32 	%f<62>;
	.reg .b64 	%rd<47>;
	.reg .b64 	%fd<5>;

	mov.u64 	%SPL, __local_depot1;
	ld.param.u64 	%rd16, [_Z10prop_SSF3dP6float2Pffffii_param_0];
	ld.param.u64 	%rd17, [_Z10prop_SSF3dP6float2Pffffii_param_1];
	ld.param.f32 	%f11, [_Z10prop_SSF3dP6float2Pffffii_param_2];
	ld.param.f32 	%f12, [_Z10prop_SSF3dP6float2Pffffii_param_3];
	ld.param.f32 	%f13, [_Z10prop_SSF3dP6float2Pffffii_param_4];
	ld.param.u32 	%r31, [_Z10prop_SSF3dP6float2Pffffii_param_5];
	ld.param.u32 	%r32, [_Z10prop_SSF3dP6float2Pffffii_param_6];
	add.u64 	%rd1, %SPL, 0;
	mov.u32 	%r34, %tid.x;
	mov.u32 	%r35, %ctaid.x;
	mov.u32 	%r36, %ntid.x;
	mad.lo.s32 	%r1, %r35, %r36, %r34;
	mov.u32 	%r37, %tid.y;
	mov.u32 	%r38, %ctaid.y;
	mov.u32 	%r39, %ntid.y;
	mad.lo.s32 	%r40, %r38, %r39, %r37;
	setp.ge.u32 	%p1, %r1, %r31;
	setp.ge.u32 	%p2, %r40, %r32;
	or.pred  	%p3, %p1, %p2;
	@%p3 bra 	$L__BB1_18;
	cvta.to.global.u64 	%rd19, %rd17;
	mad.lo.s32 	%r3, %r31, %r40, %r1;
	neg.f32 	%f14, %f12;
	mul.f32 	%f15, %f13, %f14;
	mul.f32 	%f16, %f11, %f15;
	mul.wide.u32 	%rd20, %r3, 4;
	add.s64 	%rd21, %rd19, %rd20;
	ld.global.f32 	%f17, [%rd21];
	div.rn.f32 	%f1, %f16, %f17;
	mul.f32 	%f18, %f1, 0f3F22F983;
	cvt.rni.s32.f32 	%r91, %f18;
	cvt.rn.f32.s32 	%f19, %r91;
	fma.rn.f32 	%f20, %f19, 0fBFC90FDA, %f1;
	fma.rn.f32 	%f21, %f19, 0fB3A22168, %f20;
	fma.rn.f32 	%f61, %f19, 0fA7C234C5, %f21;
	abs.f32 	%f3, %f1;
	setp.ltu.f32 	%p4, %f3, 0f47CE4780;
	mov.u32 	%r87, %r91;
	mov.f32 	%f60, %f61;
	@%p4 bra 	$L__BB1_9;
	setp.neu.f32 	%p5, %f3, 0f7F800000;
	@%p5 bra 	$L__BB1_4;
	mov.f32 	%f24, 0f00000000;
	mul.rn.f32 	%f60, %f1, %f24;
	mov.b32 	%r87, 0;
	bra.uni 	$L__BB1_9;
$L__BB1_4:
	mov.b32 	%r5, %f1;
	shl.b32 	%r42, %r5, 8;
	or.b32  	%r6, %r42, -2147483648;
	mov.b64 	%rd43, 0;
	mov.b32 	%r84, 0;
	mov.u64 	%rd41, __cudart_i2opi_f;
	mov.u64 	%rd42, %rd1;
$L__BB1_5:
	.pragma "nounroll";
	ld.global.nc.u32 	%r43, [%rd41];
	mad.wide.u32 	%rd24, %r43, %r6, %rd43;
	shr.u64 	%rd43, %rd24, 32;
	st.local.u32 	[%rd42], %rd24;
	add.s32 	%r84, %r84, 1;
	add.s64 	%rd42, %rd42, 4;
	add.s64 	%rd41, %rd41, 4;
	setp.ne.s32 	%p6, %r84, 6;
	@%p6 bra 	$L__BB1_5;
	shr.u32 	%r44, %r5, 23;
	st.local.u32 	[%rd1+24], %rd43;
	and.b32  	%r9, %r44, 31;
	and.b32  	%r45, %r44, 224;
	add.s32 	%r46, %r45, -128;
	shr.u32 	%r47, %r46, 5;
	mul.wide.u32 	%rd25, %r47, 4;
	sub.s64 	%rd8, %rd1, %rd25;
	ld.local.u32 	%r85, [%rd8+24];
	ld.local.u32 	%r86, [%rd8+20];
	setp.eq.s32 	%p7, %r9, 0;
	@%p7 bra 	$L__BB1_8;
	shf.l.wrap.b32 	%r85, %r86, %r85, %r9;
	ld.local.u32 	%r48, [%rd8+16];
	shf.l.wrap.b32 	%r86, %r48, %r86, %r9;
$L__BB1_8:
	shr.u32 	%r49, %r85, 30;
	shf.l.wrap.b32 	%r50, %r86, %r85, 2;
	shl.b32 	%r51, %r86, 2;
	shr.u32 	%r52, %r50, 31;
	add.s32 	%r53, %r52, %r49;
	neg.s32 	%r54, %r53;
	setp.lt.s32 	%p8, %r5, 0;
	selp.b32 	%r87, %r54, %r53, %p8;
	xor.b32  	%r55, %r50, %r5;
	shr.s32 	%r56, %r50, 31;
	xor.b32  	%r57, %r56, %r50;
	xor.b32  	%r58, %r56, %r51;
	cvt.u64.u32 	%rd26, %r57;
	shl.b64 	%rd27, %rd26, 32;
	cvt.u64.u32 	%rd28, %r58;
	or.b64  	%rd29, %rd27, %rd28;
	cvt.rn.f64.s64 	%fd1, %rd29;
	mul.f64 	%fd2, %fd1, 0d3BF921FB54442D19;
	cvt.rn.f32.f64 	%f22, %fd2;
	neg.f32 	%f23, %f22;
	setp.lt.s32 	%p9, %r55, 0;
	selp.f32 	%f60, %f23, %f22, %p9;
$L__BB1_9:
	setp.ltu.f32 	%p10, %f3, 0f47CE4780;
	add.s32 	%r60, %r87, 1;
	mul.rn.f32 	%f25, %f60, %f60;
	and.b32  	%r61, %r87, 1;
	setp.eq.b32 	%p11, %r61, 1;
	selp.f32 	%f26, %f60, 0f3F800000, %p11;
	fma.rn.f32 	%f27, %f25, %f26, 0f00000000;
	fma.rn.f32 	%f28, %f25, 0f37CBAC00, 0fBAB607ED;
	selp.f32 	%f29, 0fB94D4153, %f28, %p11;
	selp.f32 	%f30, 0f3C0885E4, 0f3D2AAABB, %p11;
	fma.rn.f32 	%f31, %f29, %f25, %f30;
	selp.f32 	%f32, 0fBE2AAAA8, 0fBEFFFFFF, %p11;
	fma.rn.f32 	%f33, %f31, %f25, %f32;
	fma.rn.f32 	%f34, %f33, %f27, %f26;
	and.b32  	%r62, %r60, 2;
	setp.eq.s32 	%p12, %r62, 0;
	mov.f32 	%f35, 0f00000000;
	sub.f32 	%f36, %f35, %f34;
	selp.f32 	%f7, %f34, %f36, %p12;
	@%p10 bra 	$L__BB1_17;
	setp.neu.f32 	%p13, %f3, 0f7F800000;
	@%p13 bra 	$L__BB1_12;
	mov.f32 	%f39, 0f00000000;
	mul.rn.f32 	%f61, %f1, %f39;
	mov.b32 	%r91, 0;
	bra.uni 	$L__BB1_17;
$L__BB1_12:
	mov.b32 	%r18, %f1;
	shl.b32 	%r64, %r18, 8;
	or.b32  	%r19, %r64, -2147483648;
	mov.b64 	%rd46, 0;
	mov.b32 	%r88, 0;
	mov.u64 	%rd44, __cudart_i2opi_f;
	mov.u64 	%rd45, %rd1;
$L__BB1_13:
	.pragma "nounroll";
	ld.global.nc.u32 	%r65, [%rd44];
	mad.wide.u32 	%rd32, %r65, %r19, %rd46;
	shr.u64 	%rd46, %rd32, 32;
	st.local.u32 	[%rd45], %rd32;
	add.s32 	%r88, %r88, 1;
	add.s64 	%rd45, %rd45, 4;
	add.s64 	%rd44, %rd44, 4;
	setp.ne.s32 	%p14, %r88, 6;
	@%p14 bra 	$L__BB1_13;
	shr.u32 	%r66, %r18, 23;
	st.local.u32 	[%rd1+24], %rd46;
	and.b32  	%r22, %r66, 31;
	and.b32  	%r67, %r66, 224;
	add.s32 	%r68, %r67, -128;
	shr.u32 	%r69, %r68, 5;
	mul.wide.u32 	%rd33, %r69, 4;
	sub.s64 	%rd15, %rd1, %rd33;
	ld.local.u32 	%r89, [%rd15+24];
	ld.local.u32 	%r90, [%rd15+20];
	setp.eq.s32 	%p15, %r22, 0;
	@%p15 bra 	$L__BB1_16;
	shf.l.wrap.b32 	%r89, %r90, %r89, %r22;
	ld.local.u32 	%r70, [%rd15+16];
	shf.l.wrap.b32 	%r90, %r70, %r90, %r22;
$L__BB1_16:
	shr.u32 	%r71, %r89, 30;
	shf.l.wrap.b32 	%r72, %r90, %r89, 2;
	shl.b32 	%r73, %r90, 2;
	shr.u32 	%r74, %r72, 31;
	add.s32 	%r75, %r74, %r71;
	neg.s32 	%r76, %r75;
	setp.lt.s32 	%p16, %r18, 0;
	selp.b32 	%r91, %r76, %r75, %p16;
	xor.b32  	%r77, %r72, %r18;
	shr.s32 	%r78, %r72, 31;
	xor.b32  	%r79, %r78, %r72;
	xor.b32  	%r80, %r78, %r73;
	cvt.u64.u32 	%rd34, %r79;
	shl.b64 	%rd35, %rd34, 32;
	cvt.u64.u32 	%rd36, %r80;
	or.b64  	%rd37, %rd35, %rd36;
	cvt.rn.f64.s64 	%fd3, %rd37;
	mul.f64 	%fd4, %fd3, 0d3BF921FB54442D19;
	cvt.rn.f32.f64 	%f37, %fd4;
	neg.f32 	%f38, %f37;
	setp.lt.s32 	%p17, %r77, 0;
	selp.f32 	%f61, %f38, %f37, %p17;
$L__BB1_17:
	mul.rn.f32 	%f40, %f61, %f61;
	and.b32  	%r82, %r91, 1;
	setp.eq.b32 	%p18, %r82, 1;
	selp.f32 	%f41, 0f3F800000, %f61, %p18;
	fma.rn.f32 	%f42, %f40, %f41, 0f00000000;
	fma.rn.f32 	%f43, %f40, 0f37CBAC00, 0fBAB607ED;
	selp.f32 	%f44, %f43, 0fB94D4153, %p18;
	selp.f32 	%f45, 0f3D2AAABB, 0f3C0885E4, %p18;
	fma.rn.f32 	%f46, %f44, %f40, %f45;
	selp.f32 	%f47, 0fBEFFFFFF, 0fBE2AAAA8, %p18;
	fma.rn.f32 	%f48, %f46, %f40, %f47;
	fma.rn.f32 	%f49, %f48, %f42, %f41;
	and.b32  	%r83, %r91, 2;
	setp.eq.s32 	%p19, %r83, 0;
	mov.f32 	%f50, 0f00000000;
	sub.f32 	%f51, %f50, %f49;
	selp.f32 	%f52, %f49, %f51, %p19;
	cvta.to.global.u64 	%rd38, %rd16;
	mul.wide.u32 	%rd39, %r3, 8;
	add.s64 	%rd40, %rd38, %rd39;
	ld.global.v2.f32 	{%f53, %f54}, [%rd40];
	mul.f32 	%f55, %f7, %f53;
	mul.f32 	%f56, %f54, %f52;
	sub.f32 	%f57, %f55, %f56;
	mul.f32 	%f58, %f53, %f52;
	fma.rn.f32 	%f59, %f7, %f54, %f58;
	st.global.v2.f32 	[%rd40], {%f57, %f59};
$L__BB1_18:
	ret;

}
	// .globl	_Z10setup_FD3dP6float2S0_S0_S0_S0_Pffffii
.visible .entry _Z10setup_FD3dP6float2S0_S0_S0_S0_Pffffii(
	.param .u64 .ptr .align 1 _Z10setup_FD3dP6float2S0_S0_S0_S0_Pffffii_param_0,
	.param .u64 .ptr .align 1 _Z10setup_FD3dP6float2S0_S0_S0_S0_Pffffii_param_1,
	.param .u64 .ptr .align 1 _Z10setup_FD3dP6float2S0_S0_S0_S0_Pffffii_param_2,
	.param .u64 .ptr .align 1 _Z10setup_FD3dP6float2S0_S0_S0_S0_Pffffii_param_3,
	.param .u64 .ptr .align 1 _Z10setup_FD3dP6float2S0_S0_S0_S0_Pffffii_param_4,
	.param .u64 .ptr .align 1 _Z10setup_FD3dP6float2S0_S0_S0_S0_Pffffii_param_5,
	.param .f32 _Z10setup_FD3dP6float2S0_S0_S0_S0_Pffffii_param_6,
	.param .f32 _Z10setup_FD3dP6float2S0_S0_S0_S0_Pffffii_param_7,
	.param .f32 _Z10setup_FD3dP6float2S0_S0_S0_S0_Pffffii_param_8,
	.param .u32 _Z10setup_FD3dP6float2S0_S0_S0_S0_Pffffii_param_9,
	.param .u32 _Z10setup_FD3dP6float2S0_S0_S0_S0_Pffffii_param_10
)
{
	.reg .pred 	%p<6>;
	.reg .b32 	%r<17>;
	.reg .b32 	%f<109>;
	.reg .b64 	%rd<41>;

	ld.param.u64 	%rd7, [_Z10setup_FD3dP6float2S0_S0_S0_S0_Pffffii_param_0];
	ld.param.u64 	%rd8, [_Z10setup_FD3dP6float2S0_S0_S0_S0_Pffffii_param_1];
	ld.param.u64 	%rd9, [_Z10setup_FD3dP6float2S0_S0_S0_S0_Pffffii_param_2];
	ld.param.u64 	%rd10, [_Z10setup_FD3dP6float2S0_S0_S0_S0_Pffffii_param_3];
	ld.param.u64 	%rd11, [_Z10setup_FD3dP6float2S0_S0_S0_S0_Pffffii_param_4];
	ld.param.u64 	%rd6, [_Z10setup_FD3dP6float2S0_S0_S0_S0_Pffffii_param_5];
	ld.param.f32 	%f4, [_Z10setup_FD3dP6float2S0_S0_S0_S0_Pffffii_param_6];
	ld.param.f32 	%f5, [_Z10setup_FD3dP6float2S0_S0_S0_S0_Pffffii_param_7];
	ld.param.f32 	%f6, [_Z10setup_FD3dP6float2S0_S0_S0_S0_Pffffii_param_8];
	ld.param.u32 	%r4, [_Z10setup_FD3dP6float2S0_S0_S0_S0_Pffffii_param_9];
	ld.param.u32 	%r5, [_Z10setup_FD3dP6float2S0_S0_S0_S0_Pffffii_param_10];
	cvta.to.global.u64 	%rd1, %rd11;
	cvta.to.global.u64 	%rd2, %rd10;
	cvta.to.global.u64 	%rd3, %rd9;
	cvta.to.global.u64 	%rd4, %rd8;
	cvta.to.global.u64 	%rd5, %rd7;
	mov.u32 	%r6, %tid.x;
	mov.u32 	%r7, %ctaid.x;
	mov.u32 	%r8, %ntid.x;
	mad.lo.s32 	%r1, %r7, %r8, %r6;
	mov.u32 	%r9, %tid.y;
	mov.u32 	%r10, %ctaid.y;
	mov.u32 	%r11, %ntid.y;
	mad.lo.s32 	%r2, %r10, %r11, %r9;
	setp.ge.u32 	%p1, %r2, %r5;
	setp.ge.u32 	%p2, %r1, %r4;
	or.pred  	%p3, %p2, %p1;
	@%p3 bra 	$L__BB2_6;
	cvta.to.global.u64 	%rd12, %rd6;
	mad.lo.s32 	%r3, %r4, %r2, %r1;
	mul.wide.u32 	%rd13, %r3, 4;
	add.s64 	%rd14, %rd12, %rd13;
	ld.global.f32 	%f7, [%rd14];
	div.rn.f32 	%f8, %f7, %f4;
	ld.const.f32 	%f9, [trick];
	mul.f32 	%f10, %f6, %f8;
	fma.rn.f32 	%f1, %f8, %f10, %f9;
	mul.f32 	%f2, %f5, %f8;
	neg.f32 	%f3, %f2;
	setp.ne.s32 	%p4, %r1, 0;
	@%p4 bra 	$L__BB2_3;
	add.s32 	%r16, %r3, 1;
	mul.wide.u32 	%rd33, %r16, 8;
	add.s64 	%rd34, %rd5, %rd33;
	ld.global.v2.f32 	{%f77, %f78}, [%rd34];
	mul.wide.u32 	%rd35, %r3, 8;
	add.s64 	%rd36, %rd5, %rd35;
	ld.global.v2.f32 	{%f79, %f80}, [%rd36];
	add.f32 	%f81, %f1, %f1;
	mul.f32 	%f82, %f2, 0f00000000;
	add.f32 	%f83, %f2, %f2;
	mul.f32 	%f84, %f1, 0f00000000;
	add.f32 	%f85, %f83, %f84;
	sub.f32 	%f86, %f82, %f81;
	add.f32 	%f87, %f86, 0f3F800000;
	mov.f32 	%f88, 0f00000000;
	sub.f32 	%f89, %f88, %f85;
	mul.f32 	%f90, %f87, %f79;
	mul.f32 	%f91, %f89, %f80;
	sub.f32 	%f92, %f90, %f91;
	mul.f32 	%f93, %f87, %f80;
	fma.rn.f32 	%f94, %f89, %f79, %f93;
	add.f32 	%f95, %f77, 0f00000000;
	add.f32 	%f96, %f78, 0f00000000;
	mul.f32 	%f97, %f1, %f95;
	mul.f32 	%f98, %f2, %f96;
	sub.f32 	%f99, %f97, %f98;
	mul.f32 	%f100, %f1, %f96;
	fma.rn.f32 	%f101, %f2, %f95, %f100;
	add.f32 	%f102, %f99, %f92;
	add.f32 	%f103, %f101, %f94;
	add.s64 	%rd37, %rd4, %rd35;
	st.global.v2.f32 	[%rd37], {%f102, %f103};
	mul.f32 	%f104, %f2, 0f80000000;
	sub.f32 	%f105, %f104, %f81;
	add.f32 	%f106, %f105, 0f3F800000;
	sub.f32 	%f107, %f83, %f84;
	add.f32 	%f108, %f107, 0f00000000;
	add.s64 	%rd38, %rd3, %rd35;
	st.global.v2.f32 	[%rd38], {%f106, %f108};
	add.s64 	%rd39, %rd2, %rd35;
	st.global.v2.f32 	[%rd39], {%f1, %f3};
	add.s64 	%rd40, %rd1, %rd35;
	st.global.v2.f32 	[%rd40], {%f88, %f88};
	bra.uni 	$L__BB2_6;
$L__BB2_3:
	add.s32 	%r12, %r4, -1;
	setp.ne.s32 	%p5, %r1, %r12;
	@%p5 bra 	$L__BB2_5;
	add.s32 	%r15, %r3, -1;
	mul.wide.u32 	%rd25, %r15, 8;
	add.s64 	%rd26, %rd5, %rd25;
	ld.global.v2.f32 	{%f45, %f46}, [%rd26];
	mul.wide.u32 	%rd27, %r3, 8;
	add.s64 	%rd28, %rd5, %rd27;
	ld.global.v2.f32 	{%f47, %f48}, [%rd28];
	add.f32 	%f49, %f1, %f1;
	mul.f32 	%f50, %f2, 0f00000000;
	add.f32 	%f51, %f2, %f2;
	mul.f32 	%f52, %f1, 0f00000000;
	add.f32 	%f53, %f51, %f52;
	sub.f32 	%f54, %f50, %f49;
	add.f32 	%f55, %f54, 0f3F800000;
	mov.f32 	%f56, 0f00000000;
	sub.f32 	%f57, %f56, %f53;
	mul.f32 	%f58, %f55, %f47;
	mul.f32 	%f59, %f57, %f48;
	sub.f32 	%f60, %f58, %f59;
	mul.f32 	%f61, %f55, %f48;
	fma.rn.f32 	%f62, %f57, %f47, %f61;
	add.f32 	%f63, %f45, 0f00000000;
	add.f32 	%f64, %f46, 0f00000000;
	mul.f32 	%f65, %f1, %f63;
	mul.f32 	%f66, %f2, %f64;
	sub.f32 	%f67, %f65, %f66;
	mul.f32 	%f68, %f1, %f64;
	fma.rn.f32 	%f69, %f2, %f63, %f68;
	add.f32 	%f70, %f67, %f60;
	add.f32 	%f71, %f69, %f62;
	add.s64 	%rd29, %rd4, %rd27;
	st.global.v2.f32 	[%rd29], {%f70, %f71};
	mul.f32 	%f72, %f2, 0f80000000;
	sub.f32 	%f73, %f72, %f49;
	add.f32 	%f74, %f73, 0f3F800000;
	sub.f32 	%f75, %f51, %f52;
	add.f32 	%f76, %f75, 0f00000000;
	add.s64 	%rd30, %rd3, %rd27;
	st.global.v2.f32 	[%rd30], {%f74, %f76};
	add.s64 	%rd31, %rd2, %rd27;
	st.global.v2.f32 	[%rd31], {%f56, %f56};
	add.s64 	%rd32, %rd1, %rd27;
	st.global.v2.f32 	[%rd32], {%f1, %f3};
	bra.uni 	$L__BB2_6;
$L__BB2_5:
	add.s32 	%r13, %r3, -1;
	mul.wide.u32 	%rd15, %r13, 8;
	add.s64 	%rd16, %rd5, %rd15;
	ld.global.v2.f32 	{%f11, %f12}, [%rd16];
	add.s32 	%r14, %r3, 1;
	mul.wide.u32 	%rd17, %r14, 8;
	add.s64 	%rd18, %rd5, %rd17;
	ld.global.v2.f32 	{%f13, %f14}, [%rd18];
	mul.wide.u32 	%rd19, %r3, 8;
	add.s64 	%rd20, %rd5, %rd19;
	ld.global.v2.f32 	{%f15, %f16}, [%rd20];
	add.f32 	%f17, %f1, %f1;
	mul.f32 	%f18, %f2, 0f00000000;
	add.f32 	%f19, %f2, %f2;
	mul.f32 	%f20, %f1, 0f00000000;
	add.f32 	%f21, %f19, %f20;
	sub.f32 	%f22, %f18, %f17;
	add.f32 	%f23, %f22, 0f3F800000;
	mov.f32 	%f24, 0f00000000;
	sub.f32 	%f25, %f24, %f21;
	mul.f32 	%f26, %f23, %f15;
	mul.f32 	%f27, %f25, %f16;
	sub.f32 	%f28, %f26, %f27;
	mul.f32 	%f29, %f23, %f16;
	fma.rn.f32 	%f30, %f25, %f15, %f29;
	add.f32 	%f31, %f11, %f13;
	add.f32 	%f32, %f12, %f14;
	mul.f32 	%f33, %f1, %f31;
	mul.f32 	%f34, %f2, %f32;
	sub.f32 	%f35, %f33, %f34;
	mul.f32 	%f36, %f1, %f32;
	fma.rn.f32 	%f37, %f2, %f31, %f36;
	add.f32 	%f38, %f35, %f28;
	add.f32 	%f39, %f37, %f30;
	add.s64 	%rd21, %rd4, %rd19;
	st.global.v2.f32 	[%rd21], {%f38, %f39};
	mul.f32 	%f40, %f2, 0f80000000;
	sub.f32 	%f41, %f40, %f17;
	add.f32 	%f42, %f41, 0f3F800000;
	sub.f32 	%f43, %f19, %f20;
	add.f32 	%f44, %f43, 0f00000000;
	add.s64 	%rd22, %rd3, %rd19;
	st.global.v2.f32 	[%rd22], {%f42, %f44};
	add.s64 	%rd23, %rd2, %rd19;
	st.global.v2.f32 	[%rd23], {%f1, %f3};
	add.s64 	%rd24, %rd1, %rd19;
	st.global.v2.f32 	[%rd24], {%f1, %f3};
$L__BB2_6:
	ret;

}
	// .globl	_Z18phase_correction3dP6float2ffPfS1_fiif
.visible .entry _Z18phase_correction3dP6float2ffPfS1_fiif(
	.param .u64 .ptr .align 1 _Z18phase_correction3dP6float2ffPfS1_fiif_param_0,
	.param .f32 _Z18phase_correction3dP6float2ffPfS1_fiif_param_1,
	.param .f32 _Z18phase_correction3dP6float2ffPfS1_fiif_param_2,
	.param .u64 .ptr .align 1 _Z18phase_correction3dP6float2ffPfS1_fiif_param_3,
	.param .u64 .ptr .align 1 _Z18phase_correction3dP6float2ffPfS1_fiif_param_4,
	.param .f32 _Z18phase_correction3dP6float2ffPfS1_fiif_param_5,
	.param .u32 _Z18phase_correction3dP6float2ffPfS1_fiif_param_6,
	.param .u32 _Z18phase_correction3dP6float2ffPfS1_fiif_param_7,
	.param .f32 _Z18phase_correction3dP6float2ffPfS1_fiif_param_8
)
{
	.local .align 4 .b8 	__local_depot3[28];
	.reg .b64 	%SP;
	.reg .b64 	%SPL;
	.reg .pred 	%p<47>;
	.reg .b32 	%r<128>;
	.reg .b32 	%f<111>;
	.reg .b64 	%rd<53>;
	.reg .b64 	%fd<38>;

	mov.u64 	%SPL, __local_depot3;
	ld.param.u64 	%rd20, [_Z18phase_correction3dP6float2ffPfS1_fiif_param_0];
	ld.param.f32 	%f21, [_Z18phase_correction3dP6float2ffPfS1_fiif_param_1];
	ld.param.f32 	%f22, [_Z18phase_correction3dP6float2ffPfS1_fiif_param_2];
	ld.param.u64 	%rd18, [_Z18phase_correction3dP6float2ffPfS1_fiif_param_3];
	ld.param.u64 	%rd19, [_Z18phase_correction3dP6float2ffPfS1_fiif_param_4];
	ld.param.f32 	%f23, [_Z18phase_correction3dP6float2ffPfS1_fiif_param_5];
	ld.param.u32 	%r34, [_Z18phase_correction3dP6float2ffPfS1_fiif_param_6];
	ld.param.u32 	%r35, [_Z18phase_correction3dP6float2ffPfS1_fiif_param_7];
	ld.param.f32 	%f24, [_Z18phase_correction3dP6float2ffPfS1_fiif_param_8];
	cvta.to.global.u64 	%rd1, %rd20;
	add.u64 	%rd2, %SPL, 0;
	mov.u32 	%r37, %tid.x;
	mov.u32 	%r38, %ctaid.x;
	mov.u32 	%r39, %ntid.x;
	mad.lo.s32 	%r1, %r38, %r39, %r37;
	mov.u32 	%r40, %tid.y;
	mov.u32 	%r41, %ctaid.y;
	mov.u32 	%r42, %ntid.y;
	mad.lo.s32 	%r43, %r41, %r42, %r40;
	mul.lo.s32 	%r44, %r35, %r34;
	cvt.rn.f32.s32 	%f1, %r44;
	setp.ge.u32 	%p1, %r1, %r34;
	setp.ge.u32 	%p2, %r43, %r35;
	or.pred  	%p3, %p1, %p2;
	@%p3 bra 	$L__BB3_34;
	cvta.to.global.u64 	%rd22, %rd18;
	div.rn.f32 	%f2, %f22, %f21;
	mul.f32 	%f25, %f2, %f2;
	rcp.rn.f32 	%f3, %f25;
	mul.wide.u32 	%rd23, %r1, 4;
	add.s64 	%rd24, %rd22, %rd23;
	ld.global.f32 	%f4, [%rd24];
	cvt.f64.f32 	%fd1, %f4;
	{
	.reg .b32 %temp; 
	mov.b64 	{%temp, %r3}, %fd1;
	}
	mov.f64 	%fd17, 0d4000000000000000;
	{
	.reg .b32 %temp; 
	mov.b64 	{%temp, %r45}, %fd17;
	}
	and.b32  	%r5, %r45, 2146435072;
	setp.eq.s32 	%p4, %r5, 1062207488;
	abs.f64 	%fd2, %fd1;
	{ // callseq 0, 0
	.param .b64 param0;
	st.param.f64 	[param0], %fd2;
	.param .b64 retval0;
	call.uni (retval0), 
	__internal_accurate_pow, 
	(
	param0
	);
	ld.param.f64 	%fd18, [retval0];
	} // callseq 0
	setp.lt.s32 	%p5, %r3, 0;
	neg.f64 	%fd20, %fd18;
	selp.f64 	%fd21, %fd20, %fd18, %p4;
	selp.f64 	%fd35, %fd21, %fd18, %p5;
	setp.neu.f32 	%p6, %f4, 0f00000000;
	@%p6 bra 	$L__BB3_3;
	selp.b32 	%r46, %r3, 0, %p4;
	setp.lt.s32 	%p8, %r45, 0;
	or.b32  	%r47, %r46, 2146435072;
	selp.b32 	%r48, %r47, %r46, %p8;
	mov.b32 	%r49, 0;
	mov.b64 	%fd35, {%r49, %r48};
$L__BB3_3:
	add.f64 	%fd22, %fd1, 0d4000000000000000;
	{
	.reg .b32 %temp; 
	mov.b64 	{%temp, %r50}, %fd22;
	}
	and.b32  	%r51, %r50, 2146435072;
	setp.ne.s32 	%p9, %r51, 2146435072;
	@%p9 bra 	$L__BB3_8;
	setp.num.f32 	%p10, %f4, %f4;
	@%p10 bra 	$L__BB3_6;
	mov.f64 	%fd23, 0d4000000000000000;
	add.rn.f64 	%fd35, %fd1, %fd23;
	bra.uni 	$L__BB3_8;
$L__BB3_6:
	setp.neu.f64 	%p11, %fd2, 0d7FF0000000000000;
	@%p11 bra 	$L__BB3_8;
	setp.lt.s32 	%p12, %r3, 0;
	setp.eq.s32 	%p13, %r5, 1062207488;
	setp.lt.s32 	%p14, %r45, 0;
	selp.b32 	%r53, 0, 2146435072, %p14;
	and.b32  	%r54, %r45, 2147483647;
	setp.ne.s32 	%p15, %r54, 1071644672;
	or.b32  	%r55, %r53, -2147483648;
	selp.b32 	%r56, %r55, %r53, %p15;
	selp.b32 	%r57, %r56, %r53, %p13;
	selp.b32 	%r58, %r57, %r53, %p12;
	mov.b32 	%r59, 0;
	mov.b64 	%fd35, {%r59, %r58};
$L__BB3_8:
	setp.eq.s32 	%p16, %r5, 1062207488;
	setp.eq.f32 	%p17, %f4, 0f3F800000;
	cvt.rn.f32.f64 	%f26, %fd35;
	selp.f32 	%f5, 0f3F800000, %f26, %p17;
	cvta.to.global.u64 	%rd25, %rd19;
	mul.wide.u32 	%rd26, %r43, 4;
	add.s64 	%rd27, %rd25, %rd26;
	ld.global.f32 	%f6, [%rd27];
	cvt.f64.f32 	%fd9, %f6;
	{
	.reg .b32 %temp; 
	mov.b64 	{%temp, %r6}, %fd9;
	}
	abs.f64 	%fd10, %fd9;
	{ // callseq 1, 0
	.param .b64 param0;
	st.param.f64 	[param0], %fd10;
	.param .b64 retval0;
	call.uni (retval0), 
	__internal_accurate_pow, 
	(
	param0
	);
	ld.param.f64 	%fd24, [retval0];
	} // callseq 1
	setp.lt.s32 	%p18, %r6, 0;
	neg.f64 	%fd26, %fd24;
	selp.f64 	%fd27, %fd26, %fd24, %p16;
	selp.f64 	%fd37, %fd27, %fd24, %p18;
	setp.neu.f32 	%p19, %f6, 0f00000000;
	@%p19 bra 	$L__BB3_10;
	setp.eq.s32 	%p20, %r5, 1062207488;
	selp.b32 	%r61, %r6, 0, %p20;
	setp.lt.s32 	%p21, %r45, 0;
	or.b32  	%r62, %r61, 2146435072;
	selp.b32 	%r63, %r62, %r61, %p21;
	mov.b32 	%r64, 0;
	mov.b64 	%fd37, {%r64, %r63};
$L__BB3_10:
	add.f64 	%fd28, %fd9, 0d4000000000000000;
	{
	.reg .b32 %temp; 
	mov.b64 	{%temp, %r65}, %fd28;
	}
	and.b32  	%r66, %r65, 2146435072;
	setp.ne.s32 	%p22, %r66, 2146435072;
	@%p22 bra 	$L__BB3_15;
	setp.num.f32 	%p23, %f6, %f6;
	@%p23 bra 	$L__BB3_13;
	mov.f64 	%fd29, 0d4000000000000000;
	add.rn.f64 	%fd37, %fd9, %fd29;
	bra.uni 	$L__BB3_15;
$L__BB3_13:
	setp.neu.f64 	%p24, %fd10, 0d7FF0000000000000;
	@%p24 bra 	$L__BB3_15;
	setp.lt.s32 	%p25, %r6, 0;
	setp.eq.s32 	%p26, %r5, 1062207488;
	setp.lt.s32 	%p27, %r45, 0;
	selp.b32 	%r68, 0, 2146435072, %p27;
	and.b32  	%r69, %r45, 2147483647;
	setp.ne.s32 	%p28, %r69, 1071644672;
	or.b32  	%r70, %r68, -2147483648;
	selp.b32 	%r71, %r70, %r68, %p28;
	selp.b32 	%r72, %r71, %r68, %p26;
	selp.b32 	%r73, %r72, %r68, %p25;
	mov.b32 	%r74, 0;
	mov.b64 	%fd37, {%r74, %r73};
$L__BB3_15:
	setp.eq.f32 	%p29, %f6, 0f3F800000;
	cvt.rn.f32.f64 	%f27, %fd37;
	selp.f32 	%f7, 0f3F800000, %f27, %p29;
	add.f32 	%f28, %f5, %f7;
	mul.f32 	%f8, %f3, %f28;
	setp.leu.f32 	%p30, %f8, 0f3F800000;
	@%p30 bra 	$L__BB3_17;
	mad.lo.s32 	%r119, %r34, %r43, %r1;
	mul.wide.u32 	%rd45, %r119, 8;
	add.s64 	%rd46, %rd1, %rd45;
	mov.f32 	%f108, 0f00000000;
	st.global.v2.f32 	[%rd46], {%f108, %f108};
	bra.uni 	$L__BB3_34;
$L__BB3_17:
	rcp.rn.f32 	%f29, %f1;
	mad.lo.s32 	%r75, %r34, %r43, %r1;
	mul.f32 	%f30, %f3, %f5;
	mul.f32 	%f31, %f3, %f7;
	ld.const.f32 	%f32, [C];
	mul.f32 	%f33, %f30, %f32;
	ld.const.f32 	%f34, [C+4];
	mul.f32 	%f35, %f30, %f34;
	mov.f32 	%f36, 0f3F800000;
	sub.f32 	%f37, %f36, %f35;
	div.rn.f32 	%f38, %f33, %f37;
	ld.const.f32 	%f39, [C+8];
	mul.f32 	%f40, %f30, %f39;
	ld.const.f32 	%f41, [C+12];
	mul.f32 	%f42, %f30, %f41;
	sub.f32 	%f43, %f36, %f42;
	div.rn.f32 	%f44, %f40, %f43;
	mul.f32 	%f45, %f31, %f32;
	mul.f32 	%f46, %f31, %f34;
	sub.f32 	%f47, %f36, %f46;
	div.rn.f32 	%f48, %f45, %f47;
	mul.f32 	%f49, %f31, %f39;
	mul.f32 	%f50, %f31, %f41;
	sub.f32 	%f51, %f36, %f50;
	div.rn.f32 	%f52, %f49, %f51;
	neg.f32 	%f53, %f24;
	mul.f32 	%f54, %f2, %f53;
	sub.f32 	%f55, %f36, %f8;
	sqrt.rn.f32 	%f56, %f55;
	sub.f32 	%f57, %f36, %f38;
	sub.f32 	%f58, %f57, %f44;
	sub.f32 	%f59, %f58, %f48;
	sub.f32 	%f60, %f59, %f52;
	sub.f32 	%f61, %f56, %f60;
	mul.f32 	%f9, %f54, %f61;
	mul.wide.u32 	%rd28, %r75, 8;
	add.s64 	%rd3, %rd1, %rd28;
	ld.global.v2.f32 	{%f62, %f63}, [%rd3];
	mul.f32 	%f64, %f29, %f62;
	mul.f32 	%f65, %f63, 0f00000000;
	sub.f32 	%f10, %f64, %f65;
	mul.f32 	%f66, %f29, %f63;
	fma.rn.f32 	%f11, %f62, 0f00000000, %f66;
	mul.f32 	%f67, %f9, 0f3F22F983;
	cvt.rni.s32.f32 	%r127, %f67;
	cvt.rn.f32.s32 	%f68, %r127;
	fma.rn.f32 	%f69, %f68, 0fBFC90FDA, %f9;
	fma.rn.f32 	%f70, %f68, 0fB3A22168, %f69;
	fma.rn.f32 	%f110, %f68, 0fA7C234C5, %f70;
	abs.f32 	%f13, %f9;
	setp.ltu.f32 	%p31, %f13, 0f47CE4780;
	mov.u32 	%r123, %r127;
	mov.f32 	%f109, %f110;
	@%p31 bra 	$L__BB3_25;
	setp.neu.f32 	%p32, %f13, 0f7F800000;
	@%p32 bra 	$L__BB3_20;
	mov.f32 	%f73, 0f00000000;
	mul.rn.f32 	%f109, %f9, %f73;
	mov.b32 	%r123, 0;
	bra.uni 	$L__BB3_25;
$L__BB3_20:
	mov.b32 	%r8, %f9;
	shl.b32 	%r77, %r8, 8;
	or.b32  	%r9, %r77, -2147483648;
	mov.b64 	%rd49, 0;
	mov.b32 	%r120, 0;
	mov.u64 	%rd47, __cudart_i2opi_f;
	mov.u64 	%rd48, %rd2;
$L__BB3_21:
	.pragma "nounroll";
	ld.global.nc.u32 	%r78, [%rd47];
	mad.wide.u32 	%rd31, %r78, %r9, %rd49;
	shr.u64 	%rd49, %rd31, 32;
	st.local.u32 	[%rd48], %rd31;
	add.s32 	%r120, %r120, 1;
	add.s64 	%rd48, %rd48, 4;
	add.s64 	%rd47, %rd47, 4;
	setp.ne.s32 	%p33, %r120, 6;
	@%p33 bra 	$L__BB3_21;
	shr.u32 	%r79, %r8, 23;
	st.local.u32 	[%rd2+24], %rd49;
	and.b32  	%r12, %r79, 31;
	and.b32  	%r80, %r79, 224;
	add.s32 	%r81, %r80, -128;
	shr.u32 	%r82, %r81, 5;
	mul.wide.u32 	%rd32, %r82, 4;
	sub.s64 	%rd10, %rd2, %rd32;
	ld.local.u32 	%r121, [%rd10+24];
	ld.local.u32 	%r122, [%rd10+20];
	setp.eq.s32 	%p34, %r12, 0;
	@%p34 bra 	$L__BB3_24;
	shf.l.wrap.b32 	%r121, %r122, %r121, %r12;
	ld.local.u32 	%r83, [%rd10+16];
	shf.l.wrap.b32 	%r122, %r83, %r122, %r12;
$L__BB3_24:
	shr.u32 	%r84, %r121, 30;
	shf.l.wrap.b32 	%r85, %r122, %r121, 2;
	shl.b32 	%r86, %r122, 2;
	shr.u32 	%r87, %r85, 31;
	add.s32 	%r88, %r87, %r84;
	neg.s32 	%r89, %r88;
	setp.lt.s32 	%p35, %r8, 0;
	selp.b32 	%r123, %r89, %r88, %p35;
	xor.b32  	%r90, %r85, %r8;
	shr.s32 	%r91, %r85, 31;
	xor.b32  	%r92, %r91, %r85;
	xor.b32  	%r93, %r91, %r86;
	cvt.u64.u32 	%rd33, %r92;
	shl.b64 	%rd34, %rd33, 32;
	cvt.u64.u32 	%rd35, %r93;
	or.b64  	%rd36, %rd34, %rd35;
	cvt.rn.f64.s64 	%fd30, %rd36;
	mul.f64 	%fd31, %fd30, 0d3BF921FB54442D19;
	cvt.rn.f32.f64 	%f71, %fd31;
	neg.f32 	%f72, %f71;
	setp.lt.s32 	%p36, %r90, 0;
	selp.f32 	%f109, %f72, %f71, %p36;
$L__BB3_25:
	setp.ltu.f32 	%p37, %f13, 0f47CE4780;
	add.s32 	%r95, %r123, 1;
	mul.rn.f32 	%f74, %f109, %f109;
	and.b32  	%r96, %r123, 1;
	setp.eq.b32 	%p38, %r96, 1;
	selp.f32 	%f75, %f109, 0f3F800000, %p38;
	fma.rn.f32 	%f76, %f74, %f75, 0f00000000;
	fma.rn.f32 	%f77, %f74, 0f37CBAC00, 0fBAB607ED;
	selp.f32 	%f78, 0fB94D4153, %f77, %p38;
	selp.f32 	%f79, 0f3C0885E4, 0f3D2AAABB, %p38;
	fma.rn.f32 	%f80, %f78, %f74, %f79;
	selp.f32 	%f81, 0fBE2AAAA8, 0fBEFFFFFF, %p38;
	fma.rn.f32 	%f82, %f80, %f74, %f81;
	fma.rn.f32 	%f83, %f82, %f76, %f75;
	and.b32  	%r97, %r95, 2;
	setp.eq.s32 	%p39, %r97, 0;
	mov.f32 	%f84, 0f00000000;
	sub.f32 	%f85, %f84, %f83;
	selp.f32 	%f17, %f83, %f85, %p39;
	@%p37 bra 	$L__BB3_33;
	setp.neu.f32 	%p40, %f13, 0f7F800000;
	@%p40 bra 	$L__BB3_28;
	mov.f32 	%f88, 0f00000000;
	mul.rn.f32 	%f110, %f9, %f88;
	mov.b32 	%r127, 0;
	bra.uni 	$L__BB3_33;
$L__BB3_28:
	mov.b32 	%r21, %f9;
	shl.b32 	%r99, %r21, 8;
	or.b32  	%r22, %r99, -2147483648;
	mov.b64 	%rd52, 0;
	mov.b32 	%r124, 0;
	mov.u64 	%rd50, __cudart_i2opi_f;
	mov.u64 	%rd51, %rd2;
$L__BB3_29:
	.pragma "nounroll";
	ld.global.nc.u32 	%r100, [%rd50];
	mad.wide.u32 	%rd39, %r100, %r22, %rd52;
	shr.u64 	%rd52, %rd39, 32;
	st.local.u32 	[%rd51], %rd39;
	add.s32 	%r124, %r124, 1;
	add.s64 	%rd51, %rd51, 4;
	add.s64 	%rd50, %rd50, 4;
	setp.ne.s32 	%p41, %r124, 6;
	@%p41 bra 	$L__BB3_29;
	shr.u32 	%r101, %r21, 23;
	st.local.u32 	[%rd2+24], %rd52;
	and.b32  	%r25, %r101, 31;
	and.b32  	%r102, %r101, 224;
	add.s32 	%r103, %r102, -128;
	shr.u32 	%r104, %r103, 5;
	mul.wide.u32 	%rd40, %r104, 4;
	sub.s64 	%rd17, %rd2, %rd40;
	ld.local.u32 	%r125, [%rd17+24];
	ld.local.u32 	%r126, [%rd17+20];
	setp.eq.s32 	%p42, %r25, 0;
	@%p42 bra 	$L__BB3_32;
	shf.l.wrap.b32 	%r125, %r126, %r125, %r25;
	ld.local.u32 	%r105, [%rd17+16];
	shf.l.wrap.b32 	%r126, %r105, %r126, %r25;
$L__BB3_32:
	shr.u32 	%r106, %r125, 30;
	shf.l.wrap.b32 	%r107, %r126, %r125, 2;
	shl.b32 	%r108, %r126, 2;
	shr.u32 	%r109, %r107, 31;
	add.s32 	%r110, %r109, %r106;
	neg.s32 	%r111, %r110;
	setp.lt.s32 	%p43, %r21, 0;
	selp.b32 	%r127, %r111, %r110, %p43;
	xor.b32  	%r112, %r107, %r21;
	shr.s32 	%r113, %r107, 31;
	xor.b32  	%r114, %r113, %r107;
	xor.b32  	%r115, %r113, %r108;
	cvt.u64.u32 	%rd41, %r114;
	shl.b64 	%rd42, %rd41, 32;
	cvt.u64.u32 	%rd43, %r115;
	or.b64  	%rd44, %rd42, %rd43;
	cvt.rn.f64.s64 	%fd32, %rd44;
	mul.f64 	%fd33, %fd32, 0d3BF921FB54442D19;
	cvt.rn.f32.f64 	%f86, %fd33;
	neg.f32 	%f87, %f86;
	setp.lt.s32 	%p44, %r112, 0;
	selp.f32 	%f110, %f87, %f86, %p44;
$L__BB3_33:
	mul.rn.f32 	%f89, %f110, %f110;
	and.b32  	%r117, %r127, 1;
	setp.eq.b32 	%p45, %r117, 1;
	selp.f32 	%f90, 0f3F800000, %f110, %p45;
	fma.rn.f32 	%f91, %f89, %f90, 0f00000000;
	fma.rn.f32 	%f92, %f89, 0f37CBAC00, 0fBAB607ED;
	selp.f32 	%f93, %f92, 0fB94D4153, %p45;
	selp.f32 	%f94, 0f3D2AAABB, 0f3C0885E4, %p45;
	fma.rn.f32 	%f95, %f93, %f89, %f94;
	selp.f32 	%f96, 0fBEFFFFFF, 0fBE2AAAA8, %p45;
	fma.rn.f32 	%f97, %f95, %f89, %f96;
	fma.rn.f32 	%f98, %f97, %f91, %f90;
	and.b32  	%r118, %r127, 2;
	setp.eq.s32 	%p46, %r118, 0;
	mov.f32 	%f99, 0f00000000;
	sub.f32 	%f100, %f99, %f98;
	selp.f32 	%f101, %f98, %f100, %p46;
	mul.f32 	%f102, %f23, %f101;
	mul.f32 	%f103, %f10, %f17;
	mul.f32 	%f104, %f11, %f102;
	sub.f32 	%f105, %f103, %f104;
	mul.f32 	%f106, %f10, %f102;
	fma.rn.f32 	%f107, %f11, %f17, %f106;
	st.global.v2.f32 	[%rd3], {%f105, %f107};
$L__BB3_34:
	ret;

}
	// .globl	_Z13extract_sliceP6float2S0_iii
.visible .entry _Z13extract_sliceP6float2S0_iii(
	.param .u64 .ptr .align 1 _Z13extract_sliceP6float2S0_iii_param_0,
	.param .u64 .ptr .align 1 _Z13extract_sliceP6float2S0_iii_param_1,
	.param .u32 _Z13extract_sliceP6float2S0_iii_param_2,
	.param .u32 _Z13extract_sliceP6float2S0_iii_param_3,
	.param .u32 _Z13extract_sliceP6float2S0_iii_param_4
)
{
	.reg .pred 	%p<4>;
	.reg .b32 	%r<17>;
	.reg .b32 	%f<3>;
	.reg .b64 	%rd<9>;

	ld.param.u64 	%rd1, [_Z13extract_sliceP6float2S0_iii_param_0];
	ld.param.u64 	%rd2, [_Z13extract_sliceP6float2S0_iii_param_1];
	ld.param.u32 	%r3, [_Z13extract_sliceP6float2S0_iii_param_2];
	ld.param.u32 	%r4, [_Z13extract_sliceP6float2S0_iii_param_3];
	ld.param.u32 	%r6, [_Z13extract_sliceP6float2S0_iii_param_4];
	mov.u32 	%r7, %tid.x;
	mov.u32 	%r8, %ctaid.x;
	mov.u32 	%r9, %ntid.x;
	mad.lo.s32 	%r1, %r8, %r9, %r7;
	mov.u32 	%r10, %tid.y;
	mov.u32 	%r11, %ctaid.y;
	mov.u32 	%r12, %ntid.y;
	mad.lo.s32 	%r13, %r11, %r12, %r10;
	setp.ge.u32 	%p1, %r1, %r4;
	setp.ge.u32 	%p2, %r13, %r6;
	or.pred  	%p3, %p1, %p2;
	@%p3 bra 	$L__BB4_2;
	cvta.to.global.u64 	%rd3, %rd1;
	cvta.to.global.u64 	%rd4, %rd2;
	mad.lo.s32 	%r14, %r4, %r13, %r1;
	mul.lo.s32 	%r15, %r4, %r3;
	mad.lo.s32 	%r16, %r15, %r6, %r14;
	mul.wide.u32 	%rd5, %r14, 8;
	add.s64 	%rd6, %rd4, %rd5;
	mul.wide.u32 	%rd7, %r16, 8;
	add.s64 	%rd8, %rd3, %rd7;
	ld.global.v2.f32 	{%f1, %f2}, [%rd8];
	st.global.v2.f32 	[%rd6], {%f1, %f2};
$L__BB4_2:
	ret;

}
	// .globl	_Z12insert_sliceP6float2S0_iii
.visible .entry _Z12insert_sliceP6float2S0_iii(
	.param .u64 .ptr .align 1 _Z12insert_sliceP6float2S0_iii_param_0,
	.param .u64 .ptr .align 1 _Z12insert_sliceP6float2S0_iii_param_1,
	.param .u32 _Z12insert_sliceP6float2S0_iii_param_2,
	.param .u32 _Z12insert_sliceP6float2S0_iii_param_3,
	.param .u32 _Z12insert_sliceP6float2S0_iii_param_4
)
{
	.reg .pred 	%p<4>;
	.reg .b32 	%r<17>;
	.reg .b32 	%f<3>;
	.reg .b64 	%rd<9>;

	ld.param.u64 	%rd1, [_Z12insert_sliceP6float2S0_iii_param_0];
	ld.param.u64 	%rd2, [_Z12insert_sliceP6float2S0_iii_param_1];
	ld.param.u32 	%r3, [_Z12insert_sliceP6float2S0_iii_param_2];
	ld.param.u32 	%r4, [_Z12insert_sliceP6float2S0_iii_param_3];
	ld.param.u32 	%r6, [_Z12insert_sliceP6float2S0_iii_param_4];
	mov.u32 	%r7, %tid.x;
	mov.u32 	%r8, %ctaid.x;
	mov.u32 	%r9, %ntid.x;
	mad.lo.s32 	%r1, %r8, %r9, %r7;
	mov.u32 	%r10, %tid.y;
	mov.u32 	%r11, %ctaid.y;
	mov.u32 	%r12, %ntid.y;
	mad.lo.s32 	%r13, %r11, %r12, %r10;
	setp.ge.u32 	%p1, %r1, %r4;
	setp.ge.u32 	%p2, %r13, %r6;
	or.pred  	%p3, %p1, %p2;
	@%p3 bra 	$L__BB5_2;
	cvta.to.global.u64 	%rd3, %rd2;
	cvta.to.global.u64 	%rd4, %rd1;
	mad.lo.s32 	%r14, %r4, %r13, %r1;
	mul.lo.s32 	%r15, %r4, %r3;
	mad.lo.s32 	%r16, %r15, %r6, %r14;
	mul.wide.u32 	%rd5, %r16, 8;
	add.s64 	%rd6, %rd4, %rd5;
	mul.wide.u32 	%rd7, %r14, 8;
	add.s64 	%rd8, %rd3, %rd7;
	ld.global.v2.f32 	{%f1, %f2}, [%rd8];
	st.global.v2.f32 	[%rd6], {%f1, %f2};
$L__BB5_2:
	ret;

}
	// .globl	_Z17transposeDiagonalP6float2S0_ii
.visible .entry _Z17transposeDiagonalP6float2S0_ii(
	.param .u64 .ptr .align 1 _Z17transposeDiagonalP6float2S0_ii_param_0,
	.param .u64 .ptr .align 1 _Z17transposeDiagonalP6float2S0_ii_param_1,
	.param .u32 _Z17transposeDiagonalP6float2S0_ii_param_2,
	.param .u32 _Z17transposeDiagonalP6float2S0_ii_param_3
)
{
	.reg .pred 	%p<2>;
	.reg .b32 	%r<50>;
	.reg .b32 	%f<17>;
	.reg .b64 	%rd<21>;
	// demoted variable
	.shared .align 8 .b8 _ZZ17transposeDiagonalP6float2S0_iiE4tile[8448];
	ld.param.u64 	%rd1, [_Z17transposeDiagonalP6float2S0_ii_param_0];
	ld.param.u64 	%rd2, [_Z17transposeDiagonalP6float2S0_ii_param_1];
	ld.param.u32 	%r7, [_Z17transposeDiagonalP6float2S0_ii_param_2];
	ld.param.u32 	%r8, [_Z17transposeDiagonalP6float2S0_ii_param_3];
	setp.ne.s32 	%p1, %r7, %r8;
	@%p1 bra 	$L__BB6_2;
	mov.u32 	%r49, %ctaid.x;
	mov.u32 	%r17, %ctaid.y;
	add.s32 	%r18, %r49, %r17;
	mov.u32 	%r19, %nctaid.x;
	rem.u32 	%r48, %r18, %r19;
	bra.uni 	$L__BB6_3;
$L__BB6_2:
	mov.u32 	%r9, %ctaid.x;
	mov.u32 	%r10, %nctaid.x;
	mov.u32 	%r11, %ctaid.y;
	mad.lo.s32 	%r12, %r10, %r11, %r9;
	mov.u32 	%r13, %nctaid.y;
	div.u32 	%r14, %r12, %r13;
	mul.lo.s32 	%r15, %r14, %r13;
	sub.s32 	%r49, %r12, %r15;
	add.s32 	%r16, %r14, %r49;
	rem.u32 	%r48, %r16, %r10;
$L__BB6_3:
	cvta.to.global.u64 	%rd3, %rd2;
	shl.b32 	%r20, %r48, 5;
	mov.u32 	%r21, %tid.x;
	shl.b32 	%r22, %r49, 5;
	mov.u32 	%r23, %tid.y;
	add.s32 	%r24, %r22, %r23;
	add.s32 	%r25, %r20, %r23;
	add.s32 	%r26, %r20, %r21;
	shl.b32 	%r27, %r21, 3;
	mov.u32 	%r28, _ZZ17transposeDiagonalP6float2S0_iiE4tile;
	add.s32 	%r29, %r28, %r27;
	mad.lo.s32 	%r30, %r23, 264, %r29;
	mad.lo.s32 	%r31, %r24, %r7, %r26;
	mul.wide.s32 	%rd4, %r31, 8;
	add.s64 	%rd5, %rd3, %rd4;
	ld.global.v2.f32 	{%f1, %f2}, [%rd5];
	st.shared.v2.f32 	[%r30], {%f1, %f2};
	shl.b32 	%r32, %r7, 3;
	add.s32 	%r33, %r31, %r32;
	mul.wide.s32 	%rd6, %r33, 8;
	add.s64 	%rd7, %rd3, %rd6;
	ld.global.v2.f32 	{%f3, %f4}, [%rd7];
	st.shared.v2.f32 	[%r30+2112], {%f3, %f4};
	shl.b32 	%r34, %r7, 4;
	add.s32 	%r35, %r31, %r34;
	mul.wide.s32 	%rd8, %r35, 8;
	add.s64 	%rd9, %rd3, %rd8;
	ld.global.v2.f32 	{%f5, %f6}, [%rd9];
	st.shared.v2.f32 	[%r30+4224], {%f5, %f6};
	add.s32 	%r36, %r35, %r32;
	mul.wide.s32 	%rd10, %r36, 8;
	add.s64 	%rd11, %rd3, %rd10;
	ld.global.v2.f32 	{%f7, %f8}, [%rd11];
	st.shared.v2.f32 	[%r30+6336], {%f7, %f8};
	bar.sync 	0;
	add.s32 	%r37, %r22, %r21;
	shl.b32 	%r38, %r21, 8;
	add.s32 	%r39, %r29, %r38;
	cvta.to.global.u64 	%rd12, %rd1;
	mad.lo.s32 	%r40, %r25, %r8, %r37;
	mul.wide.s32 	%rd13, %r40, 8;
	add.s64 	%rd14, %rd12, %rd13;
	shl.b32 	%r41, %r23, 3;
	add.s32 	%r42, %r39, %r41;
	ld.shared.v2.f32 	{%f9, %f10}, [%r42];
	st.global.v2.f32 	[%rd14], {%f9, %f10};
	shl.b32 	%r43, %r8, 3;
	add.s32 	%r44, %r40, %r43;
	mul.wide.s32 	%rd15, %r44, 8;
	add.s64 	%rd16, %rd12, %rd15;
	ld.shared.v2.f32 	{%f11, %f12}, [%r42+64];
	st.global.v2.f32 	[%rd16], {%f11, %f12};
	shl.b32 	%r45, %r8, 4;
	add.s32 	%r46, %r40, %r45;
	mul.wide.s32 	%rd17, %r46, 8;
	add.s64 	%rd18, %rd12, %rd17;
	ld.shared.v2.f32 	{%f13, %f14}, [%r42+128];
	st.global.v2.f32 	[%rd18], {%f13, %f14};
	add.s32 	%r47, %r46, %r43;
	mul.wide.s32 	%rd19, %r47, 8;
	add.s64 	%rd20, %rd12, %rd19;
	ld.shared.v2.f32 	{%f15, %f16}, [%r42+192];
	st.global.v2.f32 	[%rd20], {%f15, %f16};
	ret;

}
	// .globl	_Z22copy_transp_wfld3d_forP6float2S0_ii
.visible .entry _Z22copy_transp_wfld3d_forP6float2S0_ii(
	.param .u64 .ptr .align 1 _Z22copy_transp_wfld3d_forP6float2S0_ii_param_0,
	.param .u64 .ptr .align 1 _Z22copy_transp_wfld3d_forP6float2S0_ii_param_1,
	.param .u32 _Z22copy_transp_wfld3d_forP6float2S0_ii_param_2,
	.param .u32 _Z22copy_transp_wfld3d_forP6float2S0_ii_param_3
)
{
	.reg .pred 	%p<7>;
	.reg .b32 	%r<25>;
	.reg .b32 	%f<5>;
	.reg .b64 	%rd<9>;
	// demoted variable
	.shared .align 8 .b8 _ZZ22copy_transp_wfld3d_forP6float2S0_iiE5block[2176];
	ld.param.u64 	%rd1, [_Z22copy_transp_wfld3d_forP6float2S0_ii_param_0];
	ld.param.u64 	%rd2, [_Z22copy_transp_wfld3d_forP6float2S0_ii_param_1];
	ld.param.u32 	%r9, [_Z22copy_transp_wfld3d_forP6float2S0_ii_param_2];
	ld.param.u32 	%r11, [_Z22copy_transp_wfld3d_forP6float2S0_ii_param_3];
	mov.u32 	%r12, %ctaid.x;
	shl.b32 	%r1, %r12, 4;
	mov.u32 	%r2, %tid.x;
	add.s32 	%r3, %r1, %r2;
	mov.u32 	%r13, %ctaid.y;
	shl.b32 	%r4, %r13, 4;
	mov.u32 	%r5, %tid.y;
	add.s32 	%r14, %r4, %r5;
	setp.ge.u32 	%p1, %r3, %r9;
	setp.ge.u32 	%p2, %r14, %r11;
	or.pred  	%p3, %p1, %p2;
	@%p3 bra 	$L__BB7_2;
	cvta.to.global.u64 	%rd3, %rd1;
	mad.lo.s32 	%r15, %r9, %r14, %r3;
	mov.u32 	%r16, _ZZ22copy_transp_wfld3d_forP6float2S0_iiE5block;
	mad.lo.s32 	%r17, %r5, 136, %r16;
	shl.b32 	%r18, %r2, 3;
	add.s32 	%r19, %r17, %r18;
	mul.wide.u32 	%rd4, %r15, 8;
	add.s64 	%rd5, %rd3, %rd4;
	ld.global.v2.f32 	{%f1, %f2}, [%rd5];
	st.shared.v2.f32 	[%r19], {%f1, %f2};
$L__BB7_2:
	bar.sync 	0;
	add.s32 	%r7, %r4, %r2;
	add.s32 	%r8, %r1, %r5;
	setp.ge.u32 	%p4, %r7, %r11;
	setp.ge.u32 	%p5, %r8, %r9;
	or.pred  	%p6, %p5, %p4;
	@%p6 bra 	$L__BB7_4;
	mad.lo.s32 	%r20, %r11, %r8, %r7;
	cvta.to.global.u64 	%rd6, %rd2;
	mul.wide.u32 	%rd7, %r20, 8;
	add.s64 	%rd8, %rd6, %rd7;
	mov.u32 	%r21, _ZZ22copy_transp_wfld3d_forP6float2S0_iiE5block;
	mad.lo.s32 	%r22, %r2, 136, %r21;
	shl.b32 	%r23, %r5, 3;
	add.s32 	%r24, %r22, %r23;
	ld.shared.v2.f32 	{%f3, %f4}, [%r24];
	st.global.v2.f32 	[%rd8], {%f3, %f4};
$L__BB7_4:
	ret;

}
	// .globl	_Z22copy_transp_wfld3d_adjP6float2S0_ii
.visible .entry _Z22copy_transp_wfld3d_adjP6float2S0_ii(
	.param .u64 .ptr .align 1 _Z22copy_transp_wfld3d_adjP6float2S0_ii_param_0,
	.param .u64 .ptr .align 1 _Z22copy_transp_wfld3d_adjP6float2S0_ii_param_1,
	.param .u32 _Z22copy_transp_wfld3d_adjP6float2S0_ii_param_2,
	.param .u32 _Z22copy_transp_wfld3d_adjP6float2S0_ii_param_3
)
{
	.reg .pred 	%p<7>;
	.reg .b32 	%r<24>;
	.reg .b32 	%f<5>;
	.reg .b64 	%rd<9>;
	// demoted variable
	.shared .align 8 .b8 _ZZ22copy_transp_wfld3d_adjP6float2S0_iiE5block[2176];
	ld.param.u64 	%rd1, [_Z22copy_transp_wfld3d_adjP6float2S0_ii_param_0];
	ld.param.u64 	%rd2, [_Z22copy_transp_wfld3d_adjP6float2S0_ii_param_1];
	ld.param.u32 	%r9, [_Z22copy_transp_wfld3d_adjP6float2S0_ii_param_2];
	ld.param.u32 	%r10, [_Z22copy_transp_wfld3d_adjP6float2S0_ii_param_3];
	mov.u32 	%r11, %ctaid.y;
	shl.b32 	%r1, %r11, 4;
	mov.u32 	%r2, %tid.x;
	add.s32 	%r3, %r1, %r2;
	mov.u32 	%r12, %ctaid.x;
	shl.b32 	%r4, %r12, 4;
	mov.u32 	%r5, %tid.y;
	add.s32 	%r6, %r4, %r5;
	setp.ge.u32 	%p1, %r3, %r10;
	setp.ge.u32 	%p2, %r6, %r9;
	or.pred  	%p3, %p2, %p1;
	@%p3 bra 	$L__BB8_2;
	cvta.to.global.u64 	%rd3, %rd1;
	mad.lo.s32 	%r13, %r10, %r6, %r3;
	mov.u32 	%r14, _ZZ22copy_transp_wfld3d_adjP6float2S0_iiE5block;
	mad.lo.s32 	%r15, %r5, 136, %r14;
	shl.b32 	%r16, %r2, 3;
	add.s32 	%r17, %r15, %r16;
	mul.wide.u32 	%rd4, %r13, 8;
	add.s64 	%rd5, %rd3, %rd4;
	ld.global.v2.f32 	{%f1, %f2}, [%rd5];
	st.shared.v2.f32 	[%r17], {%f1, %f2};
$L__BB8_2:
	bar.sync 	0;
	add.s32 	%r7, %r4, %r2;
	add.s32 	%r18, %r1, %r5;
	setp.ge.u32 	%p4, %r7, %r9;
	setp.ge.u32 	%p5, %r18, %r10;
	or.pred  	%p6, %p4, %p5;
	@%p6 bra 	$L__BB8_4;
	mad.lo.s32 	%r19, %r9, %r18, %r7;
	cvta.to.global.u64 	%rd6, %rd2;
	mul.wide.u32 	%rd7, %r19, 8;
	add.s64 	%rd8, %rd6, %rd7;
	mov.u32 	%r20, _ZZ22copy_transp_wfld3d_adjP6float2S0_iiE5block;
	mad.lo.s32 	%r21, %r2, 136, %r20;
	shl.b32 	%r22, %r5, 3;
	add.s32 	%r23, %r21, %r22;
	ld.shared.v2.f32 	{%f3, %f4}, [%r23];
	st.global.v2.f32 	[%rd8], {%f3, %f4};
$L__BB8_4:
	ret;

}
	// .globl	_Z17imaging_conditionP6float2S0_Pfiiii
.visible .entry _Z17imaging_conditionP6float2S0_Pfiiii(
	.param .u64 .ptr .align 1 _Z17imaging_conditionP6float2S0_Pfiiii_param_0,
	.param .u64 .ptr .align 1 _Z17imaging_conditionP6float2S0_Pfiiii_param_1,
	.param .u64 .ptr .align 1 _Z17imaging_conditionP6float2S0_Pfiiii_param_2,
	.param .u32 _Z17imaging_conditionP6float2S0_Pfiiii_param_3,
	.param .u32 _Z17imaging_conditionP6float2S0_Pfiiii_param_4,
	.param .u32 _Z17imaging_conditionP6float2S0_Pfiiii_param_5,
	.param .u32 _Z17imaging_conditionP6float2S0_Pfiiii_param_6
)
{
	.reg .pred 	%p<4>;
	.reg .b32 	%r<14>;
	.reg .b32 	%f<9>;
	.reg .b64 	%rd<12>;

	ld.param.u64 	%rd1, [_Z17imaging_conditionP6float2S0_Pfiiii_param_0];
	ld.param.u64 	%rd2, [_Z17imaging_conditionP6float2S0_Pfiiii_param_1];
	ld.param.u64 	%rd3, [_Z17imaging_conditionP6float2S0_Pfiiii_param_2];
	ld.param.u32 	%r3, [_Z17imaging_conditionP6float2S0_Pfiiii_param_3];
	ld.param.u32 	%r4, [_Z17imaging_conditionP6float2S0_Pfiiii_param_4];
	mov.u32 	%r6, %tid.x;
	mov.u32 	%r7, %ctaid.x;
	mov.u32 	%r8, %ntid.x;
	mad.lo.s32 	%r1, %r7, %r8, %r6;
	mov.u32 	%r9, %tid.y;
	mov.u32 	%r10, %ctaid.y;
	mov.u32 	%r11, %ntid.y;
	mad.lo.s32 	%r12, %r10, %r11, %r9;
	setp.ge.u32 	%p1, %r1, %r3;
	setp.ge.u32 	%p2, %r12, %r4;
	or.pred  	%p3, %p1, %p2;
	@%p3 bra 	$L__BB9_2;
	cvta.to.global.u64 	%rd4, %rd1;
	cvta.to.global.u64 	%rd5, %rd2;
	cvta.to.global.u64 	%rd6, %rd3;
	mad.lo.s32 	%r13, %r3, %r12, %r1;
	mul.wide.u32 	%rd7, %r13, 8;
	add.s64 	%rd8, %rd4, %rd7;
	ld.global.v2.f32 	{%f1, %f2}, [%rd8];
	add.s64 	%rd9, %rd5, %rd7;
	ld.global.v2.f32 	{%f3, %f4}, [%rd9];
	mul.f32 	%f5, %f2, %f4;
	fma.rn.f32 	%f6, %f1, %f3, %f5;
	mul.wide.u32 	%rd10, %r13, 4;
	add.s64 	%rd11, %rd6, %rd10;
	ld.global.f32 	%f7, [%rd11];
	add.f32 	%f8, %f7, %f6;
	st.global.f32 	[%rd11], %f8;
$L__BB9_2:
	ret;

}
	// .globl	_Z14make_adj_wfldsPfP6float2S1_S1_S1_iii
.visible .entry _Z14make_adj_wfldsPfP6float2S1_S1_S1_iii(
	.param .u64 .ptr .align 1 _Z14make_adj_wfldsPfP6float2S1_S1_S1_iii_param_0,
	.param .u64 .ptr .align 1 _Z14make_adj_wfldsPfP6float2S1_S1_S1_iii_param_1,
	.param .u64 .ptr .align 1 _Z14make_adj_wfldsPfP6float2S1_S1_S1_iii_param_2,
	.param .u64 .ptr .align 1 _Z14make_adj_wfldsPfP6float2S1_S1_S1_iii_param_3,
	.param .u64 .ptr .align 1 _Z14make_adj_wfldsPfP6float2S1_S1_S1_iii_param_4,
	.param .u32 _Z14make_adj_wfldsPfP6float2S1_S1_S1_iii_param_5,
	.param .u32 _Z14make_adj_wfldsPfP6float2S1_S1_S1_iii_param_6,
	.param .u32 _Z14make_adj_wfldsPfP6float2S1_S1_S1_iii_param_7
)
{
	.reg .pred 	%p<21>;
	.reg .b32 	%r<40>;
	.reg .b32 	%f<36>;
	.reg .b64 	%rd<23>;

	ld.param.u64 	%rd10, [_Z14make_adj_wfldsPfP6float2S1_S1_S1_iii_param_0];
	ld.param.u64 	%rd6, [_Z14make_adj_wfldsPfP6float2S1_S1_S1_iii_param_1];
	ld.param.u64 	%rd7, [_Z14make_adj_wfldsPfP6float2S1_S1_S1_iii_param_2];
	ld.param.u64 	%rd8, [_Z14make_adj_wfldsPfP6float2S1_S1_S1_iii_param_3];
	ld.param.u64 	%rd9, [_Z14make_adj_wfldsPfP6float2S1_S1_S1_iii_param_4];
	ld.param.u32 	%r13, [_Z14make_adj_wfldsPfP6float2S1_S1_S1_iii_param_5];
	ld.param.u32 	%r14, [_Z14make_adj_wfldsPfP6float2S1_S1_S1_iii_param_6];
	ld.param.u32 	%r15, [_Z14make_adj_wfldsPfP6float2S1_S1_S1_iii_param_7];
	cvta.to.global.u64 	%rd1, %rd10;
	mov.u32 	%r17, %tid.x;
	mov.u32 	%r18, %ctaid.x;
	mov.u32 	%r19, %ntid.x;
	mad.lo.s32 	%r1, %r18, %r19, %r17;
	mov.u32 	%r20, %tid.y;
	mov.u32 	%r21, %ctaid.y;
	mov.u32 	%r22, %ntid.y;
	mad.lo.s32 	%r23, %r21, %r22, %r20;
	setp.ge.u32 	%p1, %r1, %r14;
	setp.ge.u32 	%p2, %r23, %r15;
	or.pred  	%p3, %p1, %p2;
	@%p3 bra 	$L__BB10_10;
	sub.s32 	%r24, 1, %r13;
	cvt.rn.f32.s32 	%f2, %r24;
	mul.f32 	%f3, %f2, 0f3F000000;
	cvt.rzi.s32.f32 	%r39, %f3;
	cvt.rn.f32.s32 	%f4, %r39;
	add.s32 	%r25, %r13, -1;
	cvt.rn.f32.s32 	%f5, %r25;
	mul.f32 	%f1, %f5, 0f3F000000;
	setp.leu.f32 	%p4, %f1, %f4;
	@%p4 bra 	$L__BB10_10;
	mul.lo.s32 	%r4, %r13, %r1;
	mul.lo.s32 	%r5, %r14, %r23;
	add.s32 	%r6, %r5, %r1;
	cvta.to.global.u64 	%rd2, %rd8;
	cvta.to.global.u64 	%rd3, %rd7;
	mov.u32 	%r38, %r39;
$L__BB10_3:
	neg.s32 	%r26, %r38;
	setp.eq.s32 	%p5, %r1, %r26;
	setp.eq.s32 	%p6, %r1, %r38;
	or.pred  	%p7, %p5, %p6;
	sub.s32 	%r27, %r1, %r38;
	setp.ge.u32 	%p8, %r27, %r14;
	or.pred  	%p9, %p7, %p8;
	add.s32 	%r8, %r38, %r1;
	setp.ge.u32 	%p10, %r8, %r14;
	or.pred  	%p11, %p10, %p9;
	@%p11 bra 	$L__BB10_5;
	add.s32 	%r28, %r38, %r4;
	cvt.rn.f32.u32 	%f6, %r28;
	add.f32 	%f7, %f1, %f6;
	cvt.rzi.u32.f32 	%r29, %f7;
	sub.s32 	%r30, %r6, %r38;
	add.s32 	%r31, %r8, %r5;
	mul.wide.u32 	%rd11, %r31, 8;
	add.s64 	%rd12, %rd2, %rd11;
	ld.global.v2.f32 	{%f8, %f9}, [%rd12];
	mul.wide.u32 	%rd13, %r29, 4;
	add.s64 	%rd14, %rd1, %rd13;
	ld.global.f32 	%f10, [%rd14];
	mul.wide.u32 	%rd15, %r30, 8;
	add.s64 	%rd16, %rd3, %rd15;
	ld.global.v2.f32 	{%f11, %f12}, [%rd16];
	mul.f32 	%f13, %f10, %f11;
	mul.f32 	%f14, %f12, 0f00000000;
	sub.f32 	%f15, %f13, %f14;
	mul.f32 	%f16, %f10, %f12;
	fma.rn.f32 	%f17, %f11, 0f00000000, %f16;
	add.f32 	%f18, %f8, %f15;
	add.f32 	%f19, %f9, %f17;
	st.global.v2.f32 	[%rd12], {%f18, %f19};
$L__BB10_5:
	add.s32 	%r38, %r38, 1;
	cvt.rn.f32.s32 	%f20, %r38;
	setp.gt.f32 	%p12, %f1, %f20;
	@%p12 bra 	$L__BB10_3;
	cvta.to.global.u64 	%rd4, %rd9;
	cvta.to.global.u64 	%rd5, %rd6;
$L__BB10_7:
	neg.s32 	%r32, %r39;
	setp.eq.s32 	%p13, %r1, %r32;
	setp.eq.s32 	%p14, %r1, %r39;
	or.pred  	%p15, %p13, %p14;
	sub.s32 	%r33, %r1, %r39;
	setp.ge.u32 	%p16, %r33, %r14;
	or.pred  	%p17, %p15, %p16;
	add.s32 	%r11, %r39, %r1;
	setp.ge.u32 	%p18, %r11, %r14;
	or.pred  	%p19, %p18, %p17;
	@%p19 bra 	$L__BB10_9;
	add.s32 	%r34, %r39, %r4;
	cvt.rn.f32.u32 	%f21, %r34;
	add.f32 	%f22, %f1, %f21;
	cvt.rzi.u32.f32 	%r35, %f22;
	sub.s32 	%r36, %r6, %r39;
	add.s32 	%r37, %r11, %r5;
	mul.wide.u32 	%rd17, %r36, 8;
	add.s64 	%rd18, %rd4, %rd17;
	ld.global.v2.f32 	{%f23, %f24}, [%rd18];
	mul.wide.u32 	%rd19, %r35, 4;
	add.s64 	%rd20, %rd1, %rd19;
	ld.global.f32 	%f25, [%rd20];
	mul.wide.u32 	%rd21, %r37, 8;
	add.s64 	%rd22, %rd5, %rd21;
	ld.global.v2.f32 	{%f26, %f27}, [%rd22];
	mul.f32 	%f28, %f25, %f26;
	mul.f32 	%f29, %f27, 0f00000000;
	sub.f32 	%f30, %f28, %f29;
	mul.f32 	%f31, %f25, %f27;
	fma.rn.f32 	%f32, %f26, 0f00000000, %f31;
	add.f32 	%f33, %f23, %f30;
	add.f32 	%f34, %f24, %f32;
	st.global.v2.f32 	[%rd18], {%f33, %f34};
$L__BB10_9:
	add.s32 	%r39, %r39, 1;
	cvt.rn.f32.s32 	%f35, %r39;
	setp.gt.f32 	%p20, %f1, %f35;
	@%p20 bra 	$L__BB10_7;
$L__BB10_10:
	ret;

}
	// .globl	_Z16compute_gradientPfP6float2S1_S1_S1_iffi
.visible .entry _Z16compute_gradientPfP6float2S1_S1_S1_iffi(
	.param .u64 .ptr .align 1 _Z16compute_gradientPfP6float2S1_S1_S1_iffi_param_0,
	.param .u64 .ptr .align 1 _Z16compute_gradientPfP6float2S1_S1_S1_iffi_param_1,
	.param .u64 .ptr .align 1 _Z16compute_gradientPfP6float2S1_S1_S1_iffi_param_2,
	.param .u64 .ptr .align 1 _Z16compute_gradientPfP6float2S1_S1_S1_iffi_param_3,
	.param .u64 .ptr .align 1 _Z16compute_gradientPfP6float2S1_S1_S1_iffi_param_4,
	.param .u32 _Z16compute_gradientPfP6float2S1_S1_S1_iffi_param_5,
	.param .f32 _Z16compute_gradientPfP6float2S1_S1_S1_iffi_param_6,
	.param .f32 _Z16compute_gradientPfP6float2S1_S1_S1_iffi_param_7,
	.param .u32 _Z16compute_gradientPfP6float2S1_S1_S1_iffi_param_8
)
{
	.reg .pred 	%p<11>;
	.reg .b32 	%r<67>;
	.reg .b32 	%f<263>;
	.reg .b64 	%rd<89>;

	ld.param.u64 	%rd6, [_Z16compute_gradientPfP6float2S1_S1_S1_iffi_param_1];
	ld.param.u64 	%rd7, [_Z16compute_gradientPfP6float2S1_S1_S1_iffi_param_2];
	ld.param.u64 	%rd8, [_Z16compute_gradientPfP6float2S1_S1_S1_iffi_param_3];
	ld.param.u64 	%rd9, [_Z16compute_gradientPfP6float2S1_S1_S1_iffi_param_4];
	ld.param.u32 	%r39, [_Z16compute_gradientPfP6float2S1_S1_S1_iffi_param_5];
	ld.param.u32 	%r40, [_Z16compute_gradientPfP6float2S1_S1_S1_iffi_param_8];
	cvta.to.global.u64 	%rd1, %rd9;
	cvta.to.global.u64 	%rd2, %rd7;
	cvta.to.global.u64 	%rd3, %rd6;
	cvta.to.global.u64 	%rd4, %rd8;
	mov.u32 	%r1, %tid.x;
	mov.u32 	%r41, %ctaid.x;
	mov.u32 	%r42, %ntid.x;
	mul.lo.s32 	%r2, %r41, %r42;
	add.s32 	%r3, %r2, %r1;
	setp.ge.u32 	%p1, %r3, %r39;
	@%p1 bra 	$L__BB11_14;
	setp.lt.s32 	%p2, %r40, 1;
	mov.f32 	%f262, 0f00000000;
	@%p2 bra 	$L__BB11_13;
	and.b32  	%r4, %r40, 7;
	setp.lt.u32 	%p3, %r40, 8;
	mov.f32 	%f262, 0f00000000;
	mov.b32 	%r65, 0;
	@%p3 bra 	$L__BB11_5;
	and.b32  	%r65, %r40, 2147483640;
	neg.s32 	%r63, %r65;
	add.s32 	%r44, %r1, %r39;
	add.s32 	%r62, %r44, %r2;
	shl.b32 	%r8, %r39, 3;
	shl.b32 	%r45, %r39, 1;
	add.s32 	%r61, %r3, %r45;
	mad.lo.s32 	%r60, %r39, 3, %r3;
	shl.b32 	%r46, %r39, 2;
	add.s32 	%r59, %r3, %r46;
	mad.lo.s32 	%r58, %r39, 5, %r3;
	mad.lo.s32 	%r57, %r39, 6, %r3;
	mad.lo.s32 	%r56, %r39, 7, %r3;
	mov.f32 	%f262, 0f00000000;
	mov.u32 	%r55, %r3;
$L__BB11_4:
	.pragma "nounroll";
	mul.wide.u32 	%rd10, %r55, 8;
	add.s64 	%rd11, %rd4, %rd10;
	ld.global.v2.f32 	{%f17, %f18}, [%rd11];
	add.s64 	%rd12, %rd3, %rd10;
	ld.global.v2.f32 	{%f19, %f20}, [%rd12];
	mul.f32 	%f21, %f18, %f19;
	mul.f32 	%f22, %f17, %f20;
	sub.f32 	%f23, %f21, %f22;
	add.s64 	%rd13, %rd2, %rd10;
	ld.global.v2.f32 	{%f24, %f25}, [%rd13];
	add.s64 	%rd14, %rd1, %rd10;
	ld.global.v2.f32 	{%f26, %f27}, [%rd14];
	mul.f32 	%f28, %f25, %f26;
	mul.f32 	%f29, %f24, %f27;
	sub.f32 	%f30, %f28, %f29;
	add.f32 	%f31, %f23, %f30;
	sub.f32 	%f32, %f262, %f31;
	mul.wide.u32 	%rd15, %r62, 8;
	add.s64 	%rd16, %rd4, %rd15;
	ld.global.v2.f32 	{%f33, %f34}, [%rd16];
	add.s64 	%rd17, %rd3, %rd15;
	ld.global.v2.f32 	{%f35, %f36}, [%rd17];
	mul.f32 	%f37, %f34, %f35;
	mul.f32 	%f38, %f33, %f36;
	sub.f32 	%f39, %f37, %f38;
	add.s64 	%rd18, %rd2, %rd15;
	ld.global.v2.f32 	{%f40, %f41}, [%rd18];
	add.s64 	%rd19, %rd1, %rd15;
	ld.global.v2.f32 	{%f42, %f43}, [%rd19];
	mul.f32 	%f44, %f41, %f42;
	mul.f32 	%f45, %f40, %f43;
	sub.f32 	%f46, %f44, %f45;
	add.f32 	%f47, %f39, %f46;
	sub.f32 	%f48, %f32, %f47;
	mul.wide.u32 	%rd20, %r61, 8;
	add.s64 	%rd21, %rd4, %rd20;
	ld.global.v2.f32 	{%f49, %f50}, [%rd21];
	add.s64 	%rd22, %rd3, %rd20;
	ld.global.v2.f32 	{%f51, %f52}, [%rd22];
	mul.f32 	%f53, %f50, %f51;
	mul.f32 	%f54, %f49, %f52;
	sub.f32 	%f55, %f53, %f54;
	add.s64 	%rd23, %rd2, %rd20;
	ld.global.v2.f32 	{%f56, %f57}, [%rd23];
	add.s64 	%rd24, %rd1, %rd20;
	ld.global.v2.f32 	{%f58, %f59}, [%rd24];
	mul.f32 	%f60, %f57, %f58;
	mul.f32 	%f61, %f56, %f59;
	sub.f32 	%f62, %f60, %f61;
	add.f32 	%f63, %f55, %f62;
	sub.f32 	%f64, %f48, %f63;
	mul.wide.u32 	%rd25, %r60, 8;
	add.s64 	%rd26, %rd4, %rd25;
	ld.global.v2.f32 	{%f65, %f66}, [%rd26];
	add.s64 	%rd27, %rd3, %rd25;
	ld.global.v2.f32 	{%f67, %f68}, [%rd27];
	mul.f32 	%f69, %f66, %f67;
	mul.f32 	%f70, %f65, %f68;
	sub.f32 	%f71, %f69, %f70;
	add.s64 	%rd28, %rd2, %rd25;
	ld.global.v2.f32 	{%f72, %f73}, [%rd28];
	add.s64 	%rd29, %rd1, %rd25;
	ld.global.v2.f32 	{%f74, %f75}, [%rd29];
	mul.f32 	%f76, %f73, %f74;
	mul.f32 	%f77, %f72, %f75;
	sub.f32 	%f78, %f76, %f77;
	add.f32 	%f79, %f71, %f78;
	sub.f32 	%f80, %f64, %f79;
	mul.wide.u32 	%rd30, %r59, 8;
	add.s64 	%rd31, %rd4, %rd30;
	ld.global.v2.f32 	{%f81, %f82}, [%rd31];
	add.s64 	%rd32, %rd3, %rd30;
	ld.global.v2.f32 	{%f83, %f84}, [%rd32];
	mul.f32 	%f85, %f82, %f83;
	mul.f32 	%f86, %f81, %f84;
	sub.f32 	%f87, %f85, %f86;
	add.s64 	%rd33, %rd2, %rd30;
	ld.global.v2.f32 	{%f88, %f89}, [%rd33];
	add.s64 	%rd34, %rd1, %rd30;
	ld.global.v2.f32 	{%f90, %f91}, [%rd34];
	mul.f32 	%f92, %f89, %f90;
	mul.f32 	%f93, %f88, %f91;
	sub.f32 	%f94, %f92, %f93;
	add.f32 	%f95, %f87, %f94;
	sub.f32 	%f96, %f80, %f95;
	mul.wide.u32 	%rd35, %r58, 8;
	add.s64 	%rd36, %rd4, %rd35;
	ld.global.v2.f32 	{%f97, %f98}, [%rd36];
	add.s64 	%rd37, %rd3, %rd35;
	ld.global.v2.f32 	{%f99, %f100}, [%rd37];
	mul.f32 	%f101, %f98, %f99;
	mul.f32 	%f102, %f97, %f100;
	sub.f32 	%f103, %f101, %f102;
	add.s64 	%rd38, %rd2, %rd35;
	ld.global.v2.f32 	{%f104, %f105}, [%rd38];
	add.s64 	%rd39, %rd1, %rd35;
	ld.global.v2.f32 	{%f106, %f107}, [%rd39];
	mul.f32 	%f108, %f105, %f106;
	mul.f32 	%f109, %f104, %f107;
	sub.f32 	%f110, %f108, %f109;
	add.f32 	%f111, %f103, %f110;
	sub.f32 	%f112, %f96, %f111;
	mul.wide.u32 	%rd40, %r57, 8;
	add.s64 	%rd41, %rd4, %rd40;
	ld.global.v2.f32 	{%f113, %f114}, [%rd41];
	add.s64 	%rd42, %rd3, %rd40;
	ld.global.v2.f32 	{%f115, %f116}, [%rd42];
	mul.f32 	%f117, %f114, %f115;
	mul.f32 	%f118, %f113, %f116;
	sub.f32 	%f119, %f117, %f118;
	add.s64 	%rd43, %rd2, %rd40;
	ld.global.v2.f32 	{%f120, %f121}, [%rd43];
	add.s64 	%rd44, %rd1, %rd40;
	ld.global.v2.f32 	{%f122, %f123}, [%rd44];
	mul.f32 	%f124, %f121, %f122;
	mul.f32 	%f125, %f120, %f123;
	sub.f32 	%f126, %f124, %f125;
	add.f32 	%f127, %f119, %f126;
	sub.f32 	%f128, %f112, %f127;
	mul.wide.u32 	%rd45, %r56, 8;
	add.s64 	%rd46, %rd4, %rd45;
	ld.global.v2.f32 	{%f129, %f130}, [%rd46];
	add.s64 	%rd47, %rd3, %rd45;
	ld.global.v2.f32 	{%f131, %f132}, [%rd47];
	mul.f32 	%f133, %f130, %f131;
	mul.f32 	%f134, %f129, %f132;
	sub.f32 	%f135, %f133, %f134;
	add.s64 	%rd48, %rd2, %rd45;
	ld.global.v2.f32 	{%f136, %f137}, [%rd48];
	add.s64 	%rd49, %rd1, %rd45;
	ld.global.v2.f32 	{%f138, %f139}, [%rd49];
	mul.f32 	%f140, %f137, %f138;
	mul.f32 	%f141, %f136, %f139;
	sub.f32 	%f142, %f140, %f141;
	add.f32 	%f143, %f135, %f142;
	sub.f32 	%f262, %f128, %f143;
	add.s32 	%r63, %r63, 8;
	add.s32 	%r62, %r62, %r8;
	add.s32 	%r61, %r61, %r8;
	add.s32 	%r60, %r60, %r8;
	add.s32 	%r59, %r59, %r8;
	add.s32 	%r58, %r58, %r8;
	add.s32 	%r57, %r57, %r8;
	add.s32 	%r56, %r56, %r8;
	add.s32 	%r55, %r55, %r8;
	setp.ne.s32 	%p4, %r63, 0;
	@%p4 bra 	$L__BB11_4;
$L__BB11_5:
	setp.eq.s32 	%p5, %r4, 0;
	@%p5 bra 	$L__BB11_13;
	and.b32  	%r34, %r40, 3;
	setp.lt.u32 	%p6, %r4, 4;
	@%p6 bra 	$L__BB11_8;
	mad.lo.s32 	%r47, %r65, %r39, %r3;
	mul.wide.u32 	%rd50, %r47, 8;
	add.s64 	%rd51, %rd4, %rd50;
	ld.global.v2.f32 	{%f145, %f146}, [%rd51];
	add.s64 	%rd52, %rd3, %rd50;
	ld.global.v2.f32 	{%f147, %f148}, [%rd52];
	mul.f32 	%f149, %f146, %f147;
	mul.f32 	%f150, %f145, %f148;
	sub.f32 	%f151, %f149, %f150;
	add.s64 	%rd53, %rd2, %rd50;
	ld.global.v2.f32 	{%f152, %f153}, [%rd53];
	add.s64 	%rd54, %rd1, %rd50;
	ld.global.v2.f32 	{%f154, %f155}, [%rd54];
	mul.f32 	%f156, %f153, %f154;
	mul.f32 	%f157, %f152, %f155;
	sub.f32 	%f158, %f156, %f157;
	add.f32 	%f159, %f151, %f158;
	sub.f32 	%f160, %f262, %f159;
	add.s32 	%r48, %r47, %r39;
	mul.wide.u32 	%rd55, %r48, 8;
	add.s64 	%rd56, %rd4, %rd55;
	ld.global.v2.f32 	{%f161, %f162}, [%rd56];
	add.s64 	%rd57, %rd3, %rd55;
	ld.global.v2.f32 	{%f163, %f164}, [%rd57];
	mul.f32 	%f165, %f162, %f163;
	mul.f32 	%f166, %f161, %f164;
	sub.f32 	%f167, %f165, %f166;
	add.s64 	%rd58, %rd2, %rd55;
	ld.global.v2.f32 	{%f168, %f169}, [%rd58];
	add.s64 	%rd59, %rd1, %rd55;
	ld.global.v2.f32 	{%f170, %f171}, [%rd59];
	mul.f32 	%f172, %f169, %f170;
	mul.f32 	%f173, %f168, %f171;
	sub.f32 	%f174, %f172, %f173;
	add.f32 	%f175, %f167, %f174;
	sub.f32 	%f176, %f160, %f175;
	add.s32 	%r49, %r48, %r39;
	mul.wide.u32 	%rd60, %r49, 8;
	add.s64 	%rd61, %rd4, %rd60;
	ld.global.v2.f32 	{%f177, %f178}, [%rd61];
	add.s64 	%rd62, %rd3, %rd60;
	ld.global.v2.f32 	{%f179, %f180}, [%rd62];
	mul.f32 	%f181, %f178, %f179;
	mul.f32 	%f182, %f177, %f180;
	sub.f32 	%f183, %f181, %f182;
	add.s64 	%rd63, %rd2, %rd60;
	ld.global.v2.f32 	{%f184, %f185}, [%rd63];
	add.s64 	%rd64, %rd1, %rd60;
	ld.global.v2.f32 	{%f186, %f187}, [%rd64];
	mul.f32 	%f188, %f185, %f186;
	mul.f32 	%f189, %f184, %f187;
	sub.f32 	%f190, %f188, %f189;
	add.f32 	%f191, %f183, %f190;
	sub.f32 	%f192, %f176, %f191;
	add.s32 	%r50, %r49, %r39;
	mul.wide.u32 	%rd65, %r50, 8;
	add.s64 	%rd66, %rd4, %rd65;
	ld.global.v2.f32 	{%f193, %f194}, [%rd66];
	add.s64 	%rd67, %rd3, %rd65;
	ld.global.v2.f32 	{%f195, %f196}, [%rd67];
	mul.f32 	%f197, %f194, %f195;
	mul.f32 	%f198, %f193, %f196;
	sub.f32 	%f199, %f197, %f198;
	add.s64 	%rd68, %rd2, %rd65;
	ld.global.v2.f32 	{%f200, %f201}, [%rd68];
	add.s64 	%rd69, %rd1, %rd65;
	ld.global.v2.f32 	{%f202, %f203}, [%rd69];
	mul.f32 	%f204, %f201, %f202;
	mul.f32 	%f205, %f200, %f203;
	sub.f32 	%f206, %f204, %f205;
	add.f32 	%f207, %f199, %f206;
	sub.f32 	%f262, %f192, %f207;
	add.s32 	%r65, %r65, 4;
$L__BB11_8:
	setp.eq.s32 	%p7, %r34, 0;
	@%p7 bra 	$L__BB11_13;
	setp.eq.s32 	%p8, %r34, 1;
	@%p8 bra 	$L__BB11_11;
	mad.lo.s32 	%r51, %r65, %r39, %r3;
	mul.wide.u32 	%rd70, %r51, 8;
	add.s64 	%rd71, %rd4, %rd70;
	ld.global.v2.f32 	{%f209, %f210}, [%rd71];
	add.s64 	%rd72, %rd3, %rd70;
	ld.global.v2.f32 	{%f211, %f212}, [%rd72];
	mul.f32 	%f213, %f210, %f211;
	mul.f32 	%f214, %f209, %f212;
	sub.f32 	%f215, %f213, %f214;
	add.s64 	%rd73, %rd2, %rd70;
	ld.global.v2.f32 	{%f216, %f217}, [%rd73];
	add.s64 	%rd74, %rd1, %rd70;
	ld.global.v2.f32 	{%f218, %f219}, [%rd74];
	mul.f32 	%f220, %f217, %f218;
	mul.f32 	%f221, %f216, %f219;
	sub.f32 	%f222, %f220, %f221;
	add.f32 	%f223, %f215, %f222;
	sub.f32 	%f224, %f262, %f223;
	add.s32 	%r52, %r51, %r39;
	mul.wide.u32 	%rd75, %r52, 8;
	add.s64 	%rd76, %rd4, %rd75;
	ld.global.v2.f32 	{%f225, %f226}, [%rd76];
	add.s64 	%rd77, %rd3, %rd75;
	ld.global.v2.f32 	{%f227, %f228}, [%rd77];
	mul.f32 	%f229, %f226, %f227;
	mul.f32 	%f230, %f225, %f228;
	sub.f32 	%f231, %f229, %f230;
	add.s64 	%rd78, %rd2, %rd75;
	ld.global.v2.f32 	{%f232, %f233}, [%rd78];
	add.s64 	%rd79, %rd1, %rd75;
	ld.global.v2.f32 	{%f234, %f235}, [%rd79];
	mul.f32 	%f236, %f233, %f234;
	mul.f32 	%f237, %f232, %f235;
	sub.f32 	%f238, %f236, %f237;
	add.f32 	%f239, %f231, %f238;
	sub.f32 	%f262, %f224, %f239;
	add.s32 	%r65, %r65, 2;
$L__BB11_11:
	and.b32  	%r53, %r40, 1;
	setp.eq.b32 	%p9, %r53, 1;
	not.pred 	%p10, %p9;
	@%p10 bra 	$L__BB11_13;
	mad.lo.s32 	%r54, %r65, %r39, %r3;
	mul.wide.u32 	%rd80, %r54, 8;
	add.s64 	%rd81, %rd4, %rd80;
	ld.global.v2.f32 	{%f240, %f241}, [%rd81];
	add.s64 	%rd82, %rd3, %rd80;
	ld.global.v2.f32 	{%f242, %f243}, [%rd82];
	mul.f32 	%f244, %f241, %f242;
	mul.f32 	%f245, %f240, %f243;
	sub.f32 	%f246, %f244, %f245;
	add.s64 	%rd83, %rd2, %rd80;
	ld.global.v2.f32 	{%f247, %f248}, [%rd83];
	add.s64 	%rd84, %rd1, %rd80;
	ld.global.v2.f32 	{%f249, %f250}, [%rd84];
	mul.f32 	%f251, %f248, %f249;
	mul.f32 	%f252, %f247, %f250;
	sub.f32 	%f253, %f251, %f252;
	add.f32 	%f254, %f246, %f253;
	sub.f32 	%f262, %f262, %f254;
$L__BB11_13:
	ld.param.u64 	%rd88, [_Z16compute_gradientPfP6float2S1_S1_S1_iffi_param_0];
	cvta.to.global.u64 	%rd85, %rd88;
	mul.wide.u32 	%rd86, %r3, 4;
	add.s64 	%rd87, %rd85, %rd86;
	st.global.f32 	[%rd87], %f262;
$L__BB11_14:
	ret;

}
.func  (.param .b64 func_retval0) __internal_accurate_pow(
	.param .b64 __internal_accurate_pow_param_0
)
{
	.reg .pred 	%p<8>;
	.reg .b32 	%r<49>;
	.reg .b32 	%f<3>;
	.reg .b64 	%fd<109>;

	ld.param.f64 	%fd10, [__internal_accurate_pow_param_0];
	{
	.reg .b32 %temp; 
	mov.b64 	{%temp, %r46}, %fd10;
	}
	{
	.reg .b32 %temp; 
	mov.b64 	{%r45, %temp}, %fd10;
	}
	shr.u32 	%r47, %r46, 20;
	setp.gt.u32 	%p1, %r46, 1048575;
	@%p1 bra 	$L__BB12_2;
	mul.f64 	%fd11, %fd10, 0d4350000000000000;
	{
	.reg .b32 %temp; 
	mov.b64 	{%temp, %r46}, %fd11;
	}
	{
	.reg .b32 %temp; 
	mov.b64 	{%r45, %temp}, %fd11;
	}
	shr.u32 	%r16, %r46, 20;
	add.s32 	%r47, %r16, -54;
$L__BB12_2:
	add.s32 	%r48, %r47, -1023;
	and.b32  	%r17, %r46, -2146435073;
	or.b32  	%r18, %r17, 1072693248;
	mov.b64 	%fd107, {%r45, %r18};
	setp.lt.u32 	%p2, %r18, 1073127583;
	@%p2 bra 	$L__BB12_4;
	{
	.reg .b32 %temp; 
	mov.b64 	{%r19, %temp}, %fd107;
	}
	{
	.reg .b32 %temp; 
	mov.b64 	{%temp, %r20}, %fd107;
	}
	add.s32 	%r21, %r20, -1048576;
	mov.b64 	%fd107, {%r19, %r21};
	add.s32 	%r48, %r47, -1022;
$L__BB12_4:
	add.f64 	%fd12, %fd107, 0dBFF0000000000000;
	add.f64 	%fd13, %fd107, 0d3FF0000000000000;
	rcp.approx.ftz.f64 	%fd14, %fd13;
	neg.f64 	%fd15, %fd13;
	fma.rn.f64 	%fd16, %fd15, %fd14, 0d3FF0000000000000;
	fma.rn.f64 	%fd17, %fd16, %fd16, %fd16;
	fma.rn.f64 	%fd18, %fd17, %fd14, %fd14;
	mul.f64 	%fd19, %fd12, %fd18;
	fma.rn.f64 	%fd20, %fd12, %fd18, %fd19;
	mul.f64 	%fd21, %fd20, %fd20;
	fma.rn.f64 	%fd22, %fd21, 0d3EB0F5FF7D2CAFE2, 0d3ED0F5D241AD3B5A;
	fma.rn.f64 	%fd23, %fd22, %fd21, 0d3EF3B20A75488A3F;
	fma.rn.f64 	%fd24, %fd23, %fd21, 0d3F1745CDE4FAECD5;
	fma.rn.f64 	%fd25, %fd24, %fd21, 0d3F3C71C7258A578B;
	fma.rn.f64 	%fd26, %fd25, %fd21, 0d3F6249249242B910;
	fma.rn.f64 	%fd27, %fd26, %fd21, 0d3F89999999999DFB;
	sub.f64 	%fd28, %fd12, %fd20;
	add.f64 	%fd29, %fd28, %fd28;
	neg.f64 	%fd30, %fd20;
	fma.rn.f64 	%fd31, %fd30, %fd12, %fd29;
	mul.f64 	%fd32, %fd18, %fd31;
	fma.rn.f64 	%fd33, %fd21, %fd27, 0d3FB5555555555555;
	mov.f64 	%fd34, 0d3FB5555555555555;
	sub.f64 	%fd35, %fd34, %fd33;
	fma.rn.f64 	%fd36, %fd21, %fd27, %fd35;
	add.f64 	%fd37, %fd36, 0dBC46A4CB00B9E7B0;
	add.f64 	%fd38, %fd33, %fd37;
	sub.f64 	%fd39, %fd33, %fd38;
	add.f64 	%fd40, %fd37, %fd39;
	mul.rn.f64 	%fd41, %fd20, %fd20;
	neg.f64 	%fd42, %fd41;
	fma.rn.f64 	%fd43, %fd20, %fd20, %fd42;
	{
	.reg .b32 %temp; 
	mov.b64 	{%r22, %temp}, %fd32;
	}
	{
	.reg .b32 %temp; 
	mov.b64 	{%temp, %r23}, %fd32;
	}
	add.s32 	%r24, %r23, 1048576;
	mov.b64 	%fd44, {%r22, %r24};
	fma.rn.f64 	%fd45, %fd20, %fd44, %fd43;
	mul.rn.f64 	%fd46, %fd41, %fd20;
	neg.f64 	%fd47, %fd46;
	fma.rn.f64 	%fd48, %fd41, %fd20, %fd47;
	fma.rn.f64 	%fd49, %fd41, %fd32, %fd48;
	fma.rn.f64 	%fd50, %fd45, %fd20, %fd49;
	mul.rn.f64 	%fd51, %fd38, %fd46;
	neg.f64 	%fd52, %fd51;
	fma.rn.f64 	%fd53, %fd38, %fd46, %fd52;
	fma.rn.f64 	%fd54, %fd38, %fd50, %fd53;
	fma.rn.f64 	%fd55, %fd40, %fd46, %fd54;
	add.f64 	%fd56, %fd51, %fd55;
	sub.f64 	%fd57, %fd51, %fd56;
	add.f64 	%fd58, %fd55, %fd57;
	add.f64 	%fd59, %fd20, %fd56;
	sub.f64 	%fd60, %fd20, %fd59;
	add.f64 	%fd61, %fd56, %fd60;
	add.f64 	%fd62, %fd58, %fd61;
	add.f64 	%fd63, %fd32, %fd62;
	add.f64 	%fd64, %fd59, %fd63;
	sub.f64 	%fd65, %fd59, %fd64;
	add.f64 	%fd66, %fd63, %fd65;
	xor.b32  	%r25, %r48, -2147483648;
	mov.b32 	%r26, 1127219200;
	mov.b64 	%fd67, {%r25, %r26};
	mov.b32 	%r27, -2147483648;
	mov.b64 	%fd68, {%r27, %r26};
	sub.f64 	%fd69, %fd67, %fd68;
	fma.rn.f64 	%fd70, %fd69, 0d3FE62E42FEFA39EF, %fd64;
	fma.rn.f64 	%fd71, %fd69, 0dBFE62E42FEFA39EF, %fd70;
	sub.f64 	%fd72, %fd71, %fd64;
	sub.f64 	%fd73, %fd66, %fd72;
	fma.rn.f64 	%fd74, %fd69, 0d3C7ABC9E3B39803F, %fd73;
	add.f64 	%fd75, %fd70, %fd74;
	sub.f64 	%fd76, %fd70, %fd75;
	add.f64 	%fd77, %fd74, %fd76;
	mov.f64 	%fd78, 0d4000000000000000;
	{
	.reg .b32 %temp; 
	mov.b64 	{%temp, %r28}, %fd78;
	}
	{
	.reg .b32 %temp; 
	mov.b64 	{%r29, %temp}, %fd78;
	}
	shl.b32 	%r30, %r28, 1;
	setp.gt.u32 	%p3, %r30, -33554433;
	and.b32  	%r31, %r28, -15728641;
	selp.b32 	%r32, %r31, %r28, %p3;
	mov.b64 	%fd79, {%r29, %r32};
	mul.rn.f64 	%fd80, %fd75, %fd79;
	neg.f64 	%fd81, %fd80;
	fma.rn.f64 	%fd82, %fd75, %fd79, %fd81;
	fma.rn.f64 	%fd83, %fd77, %fd79, %fd82;
	add.f64 	%fd4, %fd80, %fd83;
	sub.f64 	%fd84, %fd80, %fd4;
	add.f64 	%fd5, %fd83, %fd84;
	fma.rn.f64 	%fd85, %fd4, 0d3FF71547652B82FE, 0d4338000000000000;
	{
	.reg .b32 %temp; 
	mov.b64 	{%r13, %temp}, %fd85;
	}
	mov.f64 	%fd86, 0dC338000000000000;
	add.rn.f64 	%fd87, %fd85, %fd86;
	fma.rn.f64 	%fd88, %fd87, 0dBFE62E42FEFA39EF, %fd4;
	fma.rn.f64 	%fd89, %fd87, 0dBC7ABC9E3B39803F, %fd88;
	fma.rn.f64 	%fd90, %fd89, 0d3E5ADE1569CE2BDF, 0d3E928AF3FCA213EA;
	fma.rn.f64 	%fd91, %fd90, %fd89, 0d3EC71DEE62401315;
	fma.rn.f64 	%fd92, %fd91, %fd89, 0d3EFA01997C89EB71;
	fma.rn.f64 	%fd93, %fd92, %fd89, 0d3F2A01A014761F65;
	fma.rn.f64 	%fd94, %fd93, %fd89, 0d3F56C16C1852B7AF;
	fma.rn.f64 	%fd95, %fd94, %fd89, 0d3F81111111122322;
	fma.rn.f64 	%fd96, %fd95, %fd89, 0d3FA55555555502A1;
	fma.rn.f64 	%fd97, %fd96, %fd89, 0d3FC5555555555511;
	fma.rn.f64 	%fd98, %fd97, %fd89, 0d3FE000000000000B;
	fma.rn.f64 	%fd99, %fd98, %fd89, 0d3FF0000000000000;
	fma.rn.f64 	%fd100, %fd99, %fd89, 0d3FF0000000000000;
	{
	.reg .b32 %temp; 
	mov.b64 	{%r14, %temp}, %fd100;
	}
	{
	.reg .b32 %temp; 
	mov.b64 	{%temp, %r15}, %fd100;
	}
	shl.b32 	%r33, %r13, 20;
	add.s32 	%r34, %r33, %r15;
	mov.b64 	%fd108, {%r14, %r34};
	{
	.reg .b32 %temp; 
	mov.b64 	{%temp, %r35}, %fd4;
	}
	mov.b32 	%f2, %r35;
	abs.f32 	%f1, %f2;
	setp.lt.f32 	%p4, %f1, 0f4086232B;
	@%p4 bra 	$L__BB12_7;
	setp.lt.f64 	%p5, %fd4, 0d0000000000000000;
	add.f64 	%fd101, %fd4, 0d7FF0000000000000;
	selp.f64 	%fd108, 0d0000000000000000, %fd101, %p5;
	setp.geu.f32 	%p6, %f1, 0f40874800;
	@%p6 bra 	$L__BB12_7;
	shr.u32 	%r36, %r13, 31;
	add.s32 	%r37, %r13, %r36;
	shr.s32 	%r38, %r37, 1;
	shl.b32 	%r39, %r38, 20;
	add.s32 	%r40, %r15, %r39;
	mov.b64 	%fd102, {%r14, %r40};
	sub.s32 	%r41, %r13, %r38;
	shl.b32 	%r42, %r41, 20;
	add.s32 	%r43, %r42, 1072693248;
	mov.b32 	%r44, 0;
	mov.b64 	%fd103, {%r44, %r43};
	mul.f64 	%fd108, %fd103, %fd102;
$L__BB12_7:
	abs.f64 	%fd104, %fd108;
	setp.eq.f64 	%p7, %fd104, 0d7FF0000000000000;
	fma.rn.f64 	%fd105, %fd108, %fd5, %fd108;
	selp.f64 	%fd106, %fd108, %fd105, %p7;
	st.param.f64 	[func_retval0], %fd106;
	ret;

}


// ===== COMPILED SASS (sm_100) =====

	.target	sm_100

	.elftype	@"ET_EXEC"


//--------------------- .note.nv.tkinfo           --------------------------
	.section	.note.nv.tkinfo,"",@"SHT_NOTE"
	.sectionflags	@"SHF_NOTE_NV_TKINFO"
	.tkinfo
        /*0018*/ 	.word	0x00000002
        /*0030*/ 	.string	""
        /*0030*/ 	.string	"ptxas"
        /*0030*/ 	.string	"Cuda compilation tools, release 13.0, V13.0.88"
        /*0030*/ 	.string	"Build cuda_13.0.r13.0/compiler.36424714_0"
        /*0030*/ 	.string	"-arch sm_100 -m 64 "



//--------------------- .note.nv.cuinfo           --------------------------
	.section	.note.nv.cuinfo,"",@"SHT_NOTE"
	.sectionflags	@"SHF_NOTE_NV_CUINFO"
        /*0018*/ 	.short	0x0002
        /*001a*/ 	.short	0x0064
        /*001c*/ 	.short	0x0082
	.zero		2


//--------------------- .nv.info                  --------------------------
	.section	.nv.info,"",@"SHT_CUDA_INFO"
	.align	4


	//----- nvinfo : EIATTR_REGCOUNT
	.align		4
        /*0000*/ 	.byte	0x04, 0x2f
        /*0002*/ 	.short	(.L_4 - .L_3)
	.align		4
.L_3:
        /*0004*/ 	.word	index@(_Z12wfld_taper3dP6float2S0_ii)
        /*0008*/ 	.word	0x0000000c


	//----- nvinfo : EIATTR_FRAME_SIZE
	.align		4
.L_4:
        /*000c*/ 	.byte	0x04, 0x11
        /*000e*/ 	.short	(.L_6 - .L_5)
	.align		4
.L_5:
        /*0010*/ 	.word	index@(_Z12wfld_taper3dP6float2S0_ii)
        /*0014*/ 	.word	0x00000000


	//----- nvinfo : EIATTR_REGCOUNT
	.align		4
.L_6:
        /*0018*/ 	.byte	0x04, 0x2f
        /*001a*/ 	.short	(.L_8 - .L_7)
	.align		4
.L_7:
        /*001c*/ 	.word	index@(_Z10prop_SSF3dP6float2Pffffii)
        /*0020*/ 	.word	0x00000012


	//----- nvinfo : EIATTR_FRAME_SIZE
	.align		4
.L_8:
        /*0024*/ 	.byte	0x04, 0x11
        /*0026*/ 	.short	(.L_10 - .L_9)
	.align		4
.L_9:
        /*0028*/ 	.word	index@($__internal_4_$__cuda_sm3x_div_rn_noftz_f32_slowpath)
        /*002c*/ 	.word	0x00000020


	//----- nvinfo : EIATTR_FRAME_SIZE
	.align		4
.L_10:
        /*0030*/ 	.byte	0x04, 0x11
        /*0032*/ 	.short	(.L_12 - .L_11)
	.align		4
.L_11:
        /*0034*/ 	.word	index@(_Z10prop_SSF3dP6float2Pffffii)
        /*0038*/ 	.word	0x00000020


	//----- nvinfo : EIATTR_REGCOUNT
	.align		4
.L_12:
        /*003c*/ 	.byte	0x04, 0x2f
        /*003e*/ 	.short	(.L_14 - .L_13)
	.align		4
.L_13:
        /*0040*/ 	.word	index@(_Z10setup_FD3dP6float2S0_S0_S0_S0_Pffffii)
        /*0044*/ 	.word	0x00000019


	//----- nvinfo : EIATTR_FRAME_SIZE
	.align		4
.L_14:
        /*0048*/ 	.byte	0x04, 0x11
        /*004a*/ 	.short	(.L_16 - .L_15)
	.align		4
.L_15:
        /*004c*/ 	.word	index@($__internal_3_$__cuda_sm3x_div_rn_noftz_f32_slowpath)
        /*0050*/ 	.word	0x00000000


	//----- nvinfo : EIATTR_FRAME_SIZE
	.align		4
.L_16:
        /*0054*/ 	.byte	0x04, 0x11
        /*0056*/ 	.short	(.L_18 - .L_17)
	.align		4
.L_17:
        /*0058*/ 	.word	index@(_Z10setup_FD3dP6float2S0_S0_S0_S0_Pffffii)
        /*005c*/ 	.word	0x00000000


	//----- nvinfo : EIATTR_REGCOUNT
	.align		4
.L_18:
        /*0060*/ 	.byte	0x04, 0x2f
        /*0062*/ 	.short	(.L_20 - .L_19)
	.align		4
.L_19:
        /*0064*/ 	.word	index@(_Z18phase_correction3dP6float2ffPfS1_fiif)
        /*0068*/ 	.word	0x00000020


	//----- nvinfo : EIATTR_FRAME_SIZE
	.align		4
.L_20:
        /*006c*/ 	.byte	0x04, 0x11
        /*006e*/ 	.short	(.L_22 - .L_21)
	.align		4
.L_21:
        /*0070*/ 	.word	index@($_Z18phase_correction3dP6float2ffPfS1_fiif$__internal_accurate_pow)
        /*0074*/ 	.word	0x00000020


	//----- nvinfo : EIATTR_FRAME_SIZE
	.align		4
.L_22:
        /*0078*/ 	.byte	0x04, 0x11
        /*007a*/ 	.short	(.L_24 - .L_23)
	.align		4
.L_23:
        /*007c*/ 	.word	index@($__internal_2_$__cuda_sm3x_div_rn_noftz_f32_slowpath)
        /*0080*/ 	.word	0x00000020


	//----- nvinfo : EIATTR_FRAME_SIZE
	.align		4
.L_24:
        /*0084*/ 	.byte	0x04, 0x11
        /*0086*/ 	.short	(.L_26 - .L_25)
	.align		4
.L_25:
        /*0088*/ 	.word	index@($__internal_1_$__cuda_sm20_sqrt_rn_f32_slowpath)
        /*008c*/ 	.word	0x00000020


	//----- nvinfo : EIATTR_FRAME_SIZE
	.align		4
.L_26:
        /*0090*/ 	.byte	0x04, 0x11
        /*0092*/ 	.short	(.L_28 - .L_27)
	.align		4
.L_27:
        /*0094*/ 	.word	index@($__internal_0_$__cuda_sm20_rcp_rn_f32_slowpath)
        /*0098*/ 	.word	0x00000020


	//----- nvinfo : EIATTR_FRAME_SIZE
	.align		4
.L_28:
        /*009c*/ 	.byte	0x04, 0x11
        /*009e*/ 	.short	(.L_30 - .L_29)
	.align		4
.L_29:
        /*00a0*/ 	.word	index@(_Z18phase_correction3dP6float2ffPfS1_fiif)
        /*00a4*/ 	.word	0x00000020


	//----- nvinfo : EIATTR_REGCOUNT
	.align		4
.L_30:
        /*00a8*/ 	.byte	0x04, 0x2f
        /*00aa*/ 	.short	(.L_32 - .L_31)
	.align		4
.L_31:
        /*00ac*/ 	.word	index@(_Z13extract_sliceP6float2S0_iii)
        /*00b0*/ 	.word	0x0000000a


	//----- nvinfo : EIATTR_FRAME_SIZE
	.align		4
.L_32:
        /*00b4*/ 	.byte	0x04, 0x11
        /*00b6*/ 	.short	(.L_34 - .L_33)
	.align		4
.L_33:
        /*00b8*/ 	.word	index@(_Z13extract_sliceP6float2S0_iii)
        /*00bc*/ 	.word	0x00000000


	//----- nvinfo : EIATTR_REGCOUNT
	.align		4
.L_34:
        /*00c0*/ 	.byte	0x04, 0x2f
        /*00c2*/ 	.short	(.L_36 - .L_35)
	.align		4
.L_35:
        /*00c4*/ 	.word	index@(_Z12insert_sliceP6float2S0_iii)
        /*00c8*/ 	.word	0x0000000a


	//----- nvinfo : EIATTR_FRAME_SIZE
	.align		4
.L_36:
        /*00cc*/ 	.byte	0x04, 0x11
        /*00ce*/ 	.short	(.L_38 - .L_37)
	.align		4
.L_37:
        /*00d0*/ 	.word	index@(_Z12insert_sliceP6float2S0_iii)
        /*00d4*/ 	.word	0x00000000


	//----- nvinfo : EIATTR_REGCOUNT
	.align		4
.L_38:
        /*00d8*/ 	.byte	0x04, 0x2f
        /*00da*/ 	.short	(.L_40 - .L_39)
	.align		4
.L_39:
        /*00dc*/ 	.word	index@(_Z17transposeDiagonalP6float2S0_ii)
        /*00e0*/ 	.word	0x0000001d


	//----- nvinfo : EIATTR_FRAME_SIZE
	.align		4
.L_40:
        /*00e4*/ 	.byte	0x04, 0x11
        /*00e6*/ 	.short	(.L_42 - .L_41)
	.align		4
.L_41:
        /*00e8*/ 	.word	index@(_Z17transposeDiagonalP6float2S0_ii)
        /*00ec*/ 	.word	0x00000000


	//----- nvinfo : EIATTR_REGCOUNT
	.align		4
.L_42:
        /*00f0*/ 	.byte	0x04, 0x2f
        /*00f2*/ 	.short	(.L_44 - .L_43)
	.align		4
.L_43:
        /*00f4*/ 	.word	index@(_Z22copy_transp_wfld3d_forP6float2S0_ii)
        /*00f8*/ 	.word	0x0000000c


	//----- nvinfo : EIATTR_FRAME_SIZE
	.align		4
.L_44:
        /*00fc*/ 	.byte	0x04, 0x11
        /*00fe*/ 	.short	(.L_46 - .L_45)
	.align		4
.L_45:
        /*0100*/ 	.word	index@(_Z22copy_transp_wfld3d_forP6float2S0_ii)
        /*0104*/ 	.word	0x00000000


	//----- nvinfo : EIATTR_REGCOUNT
	.align		4
.L_46:
        /*0108*/ 	.byte	0x04, 0x2f
        /*010a*/ 	.short	(.L_48 - .L_47)
	.align		4
.L_47:
        /*010c*/ 	.word	index@(_Z22copy_transp_wfld3d_adjP6float2S0_ii)
        /*0110*/ 	.word	0x0000000e


	//----- nvinfo : EIATTR_FRAME_SIZE
	.align		4
.L_48:
        /*0114*/ 	.byte	0x04, 0x11
        /*0116*/ 	.short	(.L_50 - .L_49)
	.align		4
.L_49:
        /*0118*/ 	.word	index@(_Z22copy_transp_wfld3d_adjP6float2S0_ii)
        /*011c*/ 	.word	0x00000000


	//----- nvinfo : EIATTR_REGCOUNT
	.align		4
.L_50:
        /*0120*/ 	.byte	0x04, 0x2f
        /*0122*/ 	.short	(.L_52 - .L_51)
	.align		4
.L_51:
        /*0124*/ 	.word	index@(_Z17imaging_conditionP6float2S0_Pfiiii)
        /*0128*/ 	.word	0x0000000c


	//----- nvinfo : EIATTR_FRAME_SIZE
	.align		4
.L_52:
        /*012c*/ 	.byte	0x04, 0x11
        /*012e*/ 	.short	(.L_54 - .L_53)
	.align		4
.L_53:
        /*0130*/ 	.word	index@(_Z17imaging_conditionP6float2S0_Pfiiii)
        /*0134*/ 	.word	0x00000000


	//----- nvinfo : EIATTR_REGCOUNT
	.align		4
.L_54:
        /*0138*/ 	.byte	0x04, 0x2f
        /*013a*/ 	.short	(.L_56 - .L_55)
	.align		4
.L_55:
        /*013c*/ 	.word	index@(_Z14make_adj_wfldsPfP6float2S1_S1_S1_iii)
        /*0140*/ 	.word	0x0000001c


	//----- nvinfo : EIATTR_FRAME_SIZE
	.align		4
.L_56:
        /*0144*/ 	.byte	0x04, 0x11
        /*0146*/ 	.short	(.L_58 - .L_57)
	.align		4
.L_57:
        /*0148*/ 	.word	index@(_Z14make_adj_wfldsPfP6float2S1_S1_S1_iii)
        /*014c*/ 	.word	0x00000000


	//----- nvinfo : EIATTR_REGCOUNT
	.align		4
.L_58:
        /*0150*/ 	.byte	0x04, 0x2f
        /*0152*/ 	.short	(.L_60 - .L_59)
	.align		4
.L_59:
        /*0154*/ 	.word	index@(_Z16compute_gradientPfP6float2S1_S1_S1_iffi)
        /*0158*/ 	.word	0x00000028


	//----- nvinfo : EIATTR_FRAME_SIZE
	.align		4
.L_60:
        /*015c*/ 	.byte	0x04, 0x11
        /*015e*/ 	.short	(.L_62 - .L_61)
	.align		4
.L_61:
        /*0160*/ 	.word	index@(_Z16compute_gradientPfP6float2S1_S1_S1_iffi)
        /*0164*/ 	.word	0x00000000


	//----- nvinfo : EIATTR_MIN_STACK_SIZE
	.align		4
.L_62:
        /*0168*/ 	.byte	0x04, 0x12
        /*016a*/ 	.short	(.L_64 - .L_63)
	.align		4
.L_63:
        /*016c*/ 	.word	index@(_Z16compute_gradientPfP6float2S1_S1_S1_iffi)
        /*0170*/ 	.word	0x00000000


	//----- nvinfo : EIATTR_MIN_STACK_SIZE
	.align		4
.L_64:
        /*0174*/ 	.byte	0x04, 0x12
        /*0176*/ 	.short	(.L_66 - .L_65)
	.align		4
.L_65:
        /*0178*/ 	.word	index@(_Z14make_adj_wfldsPfP6float2S1_S1_S1_iii)
        /*017c*/ 	.word	0x00000000


	//----- nvinfo : EIATTR_MIN_STACK_SIZE
	.align		4
.L_66:
        /*0180*/ 	.byte	0x04, 0x12
        /*0182*/ 	.short	(.L_68 - .L_67)
	.align		4
.L_67:
        /*0184*/ 	.word	index@(_Z17imaging_conditionP6float2S0_Pfiiii)
        /*0188*/ 	.word	0x00000000


	//----- nvinfo : EIATTR_MIN_STACK_SIZE
	.align		4
.L_68:
        /*018c*/ 	.byte	0x04, 0x12
        /*018e*/ 	.short	(.L_70 - .L_69)
	.align		4
.L_69:
        /*0190*/ 	.word	index@(_Z22copy_transp_wfld3d_adjP6float2S0_ii)
        /*0194*/ 	.word	0x00000000


	//----- nvinfo : EIATTR_MIN_STACK_SIZE
	.align		4
.L_70:
        /*0198*/ 	.byte	0x04, 0x12
        /*019a*/ 	.short	(.L_72 - .L_71)
	.align		4
.L_71:
        /*019c*/ 	.word	index@(_Z22copy_transp_wfld3d_forP6float2S0_ii)
        /*01a0*/ 	.word	0x00000000


	//----- nvinfo : EIATTR_MIN_STACK_SIZE
	.align		4
.L_72:
        /*01a4*/ 	.byte	0x04, 0x12
        /*01a6*/ 	.short	(.L_74 - .L_73)
	.align		4
.L_73:
        /*01a8*/ 	.word	index@(_Z17transposeDiagonalP6float2S0_ii)
        /*01ac*/ 	.word	0x00000000


	//----- nvinfo : EIATTR_MIN_STACK_SIZE
	.align		4
.L_74:
        /*01b0*/ 	.byte	0x04, 0x12
        /*01b2*/ 	.short	(.L_76 - .L_75)
	.align		4
.L_75:
        /*01b4*/ 	.word	index@(_Z12insert_sliceP6float2S0_iii)
        /*01b8*/ 	.word	0x00000000


	//----- nvinfo : EIATTR_MIN_STACK_SIZE
	.align		4
.L_76:
        /*01bc*/ 	.byte	0x04, 0x12
        /*01be*/ 	.short	(.L_78 - .L_77)
	.align		4
.L_77:
        /*01c0*/ 	.word	index@(_Z13extract_sliceP6float2S0_iii)
        /*01c4*/ 	.word	0x00000000


	//----- nvinfo : EIATTR_MIN_STACK_SIZE
	.align		4
.L_78:
        /*01c8*/ 	.byte	0x04, 0x12
        /*01ca*/ 	.short	(.L_80 - .L_79)
	.align		4
.L_79:
        /*01cc*/ 	.word	index@(_Z18phase_correction3dP6float2ffPfS1_fiif)
        /*01d0*/ 	.word	0x00000020


	//----- nvinfo : EIATTR_MIN_STACK_SIZE
	.align		4
.L_80:
        /*01d4*/ 	.byte	0x04, 0x12
        /*01d6*/ 	.short	(.L_82 - .L_81)
	.align		4
.L_81:
        /*01d8*/ 	.word	index@(_Z10setup_FD3dP6float2S0_S0_S0_S0_Pffffii)
        /*01dc*/ 	.word	0x00000000


	//----- nvinfo : EIATTR_MIN_STACK_SIZE
	.align		4
.L_82:
        /*01e0*/ 	.byte	0x04, 0x12
        /*01e2*/ 	.short	(.L_84 - .L_83)
	.align		4
.L_83:
        /*01e4*/ 	.word	index@(_Z10prop_SSF3dP6float2Pffffii)
        /*01e8*/ 	.word	0x00000020


	//----- nvinfo : EIATTR_MIN_STACK_SIZE
	.align		4
.L_84:
        /*01ec*/ 	.byte	0x04, 0x12
        /*01ee*/ 	.short	(.L_86 - .L_85)
	.align		4
.L_85:
        /*01f0*/ 	.word	index@(_Z12wfld_taper3dP6float2S0_ii)
        /*01f4*/ 	.word	0x00000000
.L_86:


//--------------------- .nv.compat                --------------------------
	.section	.nv.compat,"",@"SHT_CUDA_COMPAT_INFO"
	.align	4
        /*0000*/ 	.byte	0x02, 0x09, 0x00, 0x00, 0x02, 0x02, 0x01, 0x00, 0x02, 0x05, 0x05, 0x00, 0x03, 0x07, 0x01, 0x01
        /*0010*/ 	.byte	0x02, 0x03, 0x00, 0x00, 0x02, 0x06, 0x01, 0x00, 0x04, 0x0b, 0x08, 0x00, 0x01, 0x00, 0x00, 0x00
        /*0020*/ 	.byte	0x00, 0x00, 0x00, 0x00


//--------------------- .nv.info._Z16compute_gradientPfP6float2S1_S1_S1_iffi --------------------------
	.section	.nv.info._Z16compute_gradientPfP6float2S1_S1_S1_iffi,"",@"SHT_CUDA_INFO"
	.sectionflags	@""
	.align	4


	//----- nvinfo : EIATTR_CUDA_API_VERSION
	.align		4
        /*0000*/ 	.byte	0x04, 0x37
        /*0002*/ 	.short	(.L_88 - .L_87)
.L_87:
        /*0004*/ 	.word	0x00000082


	//----- nvinfo : EIATTR_KPARAM_INFO
	.align		4
.L_88:
        /*0008*/ 	.byte	0x04, 0x17
        /*000a*/ 	.short	(.L_90 - .L_89)
.L_89:
        /*000c*/ 	.word	0x00000000
        /*0010*/ 	.short	0x0008
        /*0012*/ 	.short	0x0034
        /*0014*/ 	.byte	0x00, 0xf0, 0x11, 0x00


	//----- nvinfo : EIATTR_KPARAM_INFO
	.align		4
.L_90:
        /*0018*/ 	.byte	0x04, 0x17
        /*001a*/ 	.short	(.L_92 - .L_91)
.L_91:
        /*001c*/ 	.word	0x00000000
        /*0020*/ 	.short	0x0007
        /*0022*/ 	.short	0x0030
        /*0024*/ 	.byte	0x00, 0xf0, 0x11, 0x00


	//----- nvinfo : EIATTR_KPARAM_INFO
	.align		4
.L_92:
        /*0028*/ 	.byte	0x04, 0x17
        /*002a*/ 	.short	(.L_94 - .L_93)
.L_93:
        /*002c*/ 	.word	0x00000000
        /*0030*/ 	.short	0x0006
        /*0032*/ 	.short	0x002c
        /*0034*/ 	.byte	0x00, 0xf0, 0x11, 0x00


	//----- nvinfo : EIATTR_KPARAM_INFO
	.align		4
.L_94:
        /*0038*/ 	.byte	0x04, 0x17
        /*003a*/ 	.short	(.L_96 - .L_95)
.L_95:
        /*003c*/ 	.word	0x00000000
        /*0040*/ 	.short	0x0005
        /*0042*/ 	.short	0x0028
        /*0044*/ 	.byte	0x00, 0xf0, 0x11, 0x00


	//----- nvinfo : EIATTR_KPARAM_INFO
	.align		4
.L_96:
        /*0048*/ 	.byte	0x04, 0x17
        /*004a*/ 	.short	(.L_98 - .L_97)
.L_97:
        /*004c*/ 	.word	0x00000000
        /*0050*/ 	.short	0x0004
        /*0052*/ 	.short	0x0020
        /*0054*/ 	.byte	0x00, 0xf5, 0x21, 0x00


	//----- nvinfo : EIATTR_KPARAM_INFO
	.align		4
.L_98:
        /*0058*/ 	.byte	0x04, 0x17
        /*005a*/ 	.short	(.L_100 - .L_99)
.L_99:
        /*005c*/ 	.word	0x00000000
        /*0060*/ 	.short	0x0003
        /*0062*/ 	.short	0x0018
        /*0064*/ 	.byte	0x00, 0xf5, 0x21, 0x00


	//----- nvinfo : EIATTR_KPARAM_INFO
	.align		4
.L_100:
        /*0068*/ 	.byte	0x04, 0x17
        /*006a*/ 	.short	(.L_102 - .L_101)
.L_101:
        /*006c*/ 	.word	0x00000000
        /*0070*/ 	.short	0x0002
        /*0072*/ 	.short	0x0010
        /*0074*/ 	.byte	0x00, 0xf5, 0x21, 0x00


	//----- nvinfo : EIATTR_KPARAM_INFO
	.align		4
.L_102:
        /*0078*/ 	.byte	0x04, 0x17
        /*007a*/ 	.short	(.L_104 - .L_103)
.L_103:
        /*007c*/ 	.word	0x00000000
        /*0080*/ 	.short	0x0001
        /*0082*/ 	.short	0x0008
        /*0084*/ 	.byte	0x00, 0xf5, 0x21, 0x00


	//----- nvinfo : EIATTR_KPARAM_INFO
	.align		4
.L_104:
        /*0088*/ 	.byte	0x04, 0x17
        /*008a*/ 	.short	(.L_106 - .L_105)
.L_105:
        /*008c*/ 	.word	0x00000000
        /*0090*/ 	.short	0x0000
        /*0092*/ 	.short	0x0000
        /*0094*/ 	.byte	0x00, 0xf5, 0x21, 0x00


	//----- nvinfo : EIATTR_SPARSE_MMA_MASK
	.align		4
.L_106:
        /*0098*/ 	.byte	0x03, 0x50
        /*009a*/ 	.short	0x0000


	//----- nvinfo : EIATTR_MAXREG_COUNT
	.align		4
        /*009c*/ 	.byte	0x03, 0x1b
        /*009e*/ 	.short	0x00ff


	//----- nvinfo : EIATTR_MERCURY_ISA_VERSION
	.align		4
        /*00a0*/ 	.byte	0x03, 0x5f
        /*00a2*/ 	.short	0x0101


	//----- nvinfo : EIATTR_VRC_CTA_INIT_COUNT
	.align		4
        /*00a4*/ 	.byte	0x02, 0x4a
	.zero		1
	.zero		1


	//----- nvinfo : EIATTR_EXIT_INSTR_OFFSETS
	.align		4
        /*00a8*/ 	.byte	0x04, 0x1c
        /*00aa*/ 	.short	(.L_108 - .L_107)


	//   ....[0]....
.L_107:
        /*00ac*/ 	.word	0x00000080


	//   ....[1]....
        /*00b0*/ 	.word	0x00001230


	//----- nvinfo : EIATTR_CBANK_PARAM_SIZE
	.align		4
.L_108:
        /*00b4*/ 	.byte	0x03, 0x19
        /*00b6*/ 	.short	0x0038


	//----- nvinfo : EIATTR_PARAM_CBANK
	.align		4
        /*00b8*/ 	.byte	0x04, 0x0a
        /*00ba*/ 	.short	(.L_110 - .L_109)
	.align		4
.L_109:
        /*00bc*/ 	.word	index@(.nv.constant0._Z16compute_gradientPfP6float2S1_S1_S1_iffi)
        /*00c0*/ 	.short	0x0380
        /*00c2*/ 	.short	0x0038


	//----- nvinfo : EIATTR_SW_WAR
	.align		4
.L_110:
        /*00c4*/ 	.byte	0x04, 0x36
        /*00c6*/ 	.short	(.L_112 - .L_111)
.L_111:
        /*00c8*/ 	.word	0x00000008
.L_112:


//--------------------- .nv.info._Z14make_adj_wfldsPfP6float2S1_S1_S1_iii --------------------------
	.section	.nv.info._Z14make_adj_wfldsPfP6float2S1_S1_S1_iii,"",@"SHT_CUDA_INFO"
	.sectionflags	@""
	.align	4


	//----- nvinfo : EIATTR_CUDA_API_VERSION
	.align		4
        /*0000*/ 	.byte	0x04, 0x37
        /*0002*/ 	.short	(.L_114 - .L_113)
.L_113:
        /*0004*/ 	.word	0x00000082


	//----- nvinfo : EIATTR_KPARAM_INFO
	.align		4
.L_114:
        /*0008*/ 	.byte	0x04, 0x17
        /*000a*/ 	.short	(.L_116 - .L_115)
.L_115:
        /*000c*/ 	.word	0x00000000
        /*0010*/ 	.short	0x0007
        /*0012*/ 	.short	0x0030
        /*0014*/ 	.byte	0x00, 0xf0, 0x11, 0x00


	//----- nvinfo : EIATTR_KPARAM_INFO
	.align		4
.L_116:
        /*0018*/ 	.byte	0x04, 0x17
        /*001a*/ 	.short	(.L_118 - .L_117)
.L_117:
        /*001c*/ 	.word	0x00000000
        /*0020*/ 	.short	0x0006
        /*0022*/ 	.short	0x002c
        /*0024*/ 	.byte	0x00, 0xf0, 0x11, 0x00


	//----- nvinfo : EIATTR_KPARAM_INFO
	.align		4
.L_118:
        /*0028*/ 	.byte	0x04, 0x17
        /*002a*/ 	.short	(.L_120 - .L_119)
.L_119:
        /*002c*/ 	.word	0x00000000
        /*0030*/ 	.short	0x0005
        /*0032*/ 	.short	0x0028
        /*0034*/ 	.byte	0x00, 0xf0, 0x11, 0x00


	//----- nvinfo : EIATTR_KPARAM_INFO
	.align		4
.L_120:
        /*0038*/ 	.byte	0x04, 0x17
        /*003a*/ 	.short	(.L_122 - .L_121)
.L_121:
        /*003c*/ 	.word	0x00000000
        /*0040*/ 	.short	0x0004
        /*0042*/ 	.short	0x0020
        /*0044*/ 	.byte	0x00, 0xf5, 0x21, 0x00


	//----- nvinfo : EIATTR_KPARAM_INFO
	.align		4
.L_122:
        /*0048*/ 	.byte	0x04, 0x17
        /*004a*/ 	.short	(.L_124 - .L_123)
.L_123:
        /*004c*/ 	.word	0x00000000
        /*0050*/ 	.short	0x0003
        /*0052*/ 	.short	0x0018
        /*0054*/ 	.byte	0x00, 0xf5, 0x21, 0x00


	//----- nvinfo : EIATTR_KPARAM_INFO
	.align		4
.L_124:
        /*0058*/ 	.byte	0x04, 0x17
        /*005a*/ 	.short	(.L_126 - .L_125)
.L_125:
        /*005c*/ 	.word	0x00000000
        /*0060*/ 	.short	0x0002
        /*0062*/ 	.short	0x0010
        /*0064*/ 	.byte	0x00, 0xf5, 0x21, 0x00


	//----- nvinfo : EIATTR_KPARAM_INFO
	.align		4
.L_126:
        /*0068*/ 	.byte	0x04, 0x17
        /*006a*/ 	.short	(.L_128 - .L_127)
.L_127:
        /*006c*/ 	.word	0x00000000
        /*0070*/ 	.short	0x0001
        /*0072*/ 	.short	0x0008
        /*0074*/ 	.byte	0x00, 0xf5, 0x21, 0x00


	//----- nvinfo : EIATTR_KPARAM_INFO
	.align		4
.L_128:
        /*0078*/ 	.byte	0x04, 0x17
        /*007a*/ 	.short	(.L_130 - .L_129)
.L_129:
        /*007c*/ 	.word	0x00000000
        /*0080*/ 	.short	0x0000
        /*0082*/ 	.short	0x0000
        /*0084*/ 	.byte	0x00, 0xf5, 0x21, 0x00


	//----- nvinfo : EIATTR_SPARSE_MMA_MASK
	.align		4
.L_130:
        /*0088*/ 	.byte	0x03, 0x50
        /*008a*/ 	.short	0x0000


	//----- nvinfo : EIATTR_MAXREG_COUNT
	.align		4
        /*008c*/ 	.byte	0x03, 0x1b
        /*008e*/ 	.short	0x00ff


	//----- nvinfo : EIATTR_MERCURY_ISA_VERSION
	.align		4
        /*0090*/ 	.byte	0x03, 0x5f
        /*0092*/ 	.short	0x0101


	//----- nvinfo : EIATTR_VRC_CTA_INIT_COUNT
	.align		4
        /*0094*/ 	.byte	0x02, 0x4a
	.zero		1
	.zero		1


	//----- nvinfo : EIATTR_EXIT_INSTR_OFFSETS
	.align		4
        /*0098*/ 	.byte	0x04, 0x1c
        /*009a*/ 	.short	(.L_132 - .L_131)


	//   ....[0]....
.L_131:
        /*009c*/ 	.word	0x000000d0


	//   ....[1]....
        /*00a0*/ 	.word	0x00000180


	//   ....[2]....
        /*00a4*/ 	.word	0x00000680


	//----- nvinfo : EIATTR_CRS_STACK_SIZE
	.align		4
.L_132:
        /*00a8*/ 	.byte	0x04, 0x1e
        /*00aa*/ 	.short	(.L_134 - .L_133)
.L_133:
        /*00ac*/ 	.word	0x00000000


	//----- nvinfo : EIATTR_CBANK_PARAM_SIZE
	.align		4
.L_134:
        /*00b0*/ 	.byte	0x03, 0x19
        /*00b2*/ 	.short	0x0034


	//----- nvinfo : EIATTR_PARAM_CBANK
	.align		4
        /*00b4*/ 	.byte	0x04, 0x0a
        /*00b6*/ 	.short	(.L_136 - .L_135)
	.align		4
.L_135:
        /*00b8*/ 	.word	index@(.nv.constant0._Z14make_adj_wfldsPfP6float2S1_S1_S1_iii)
        /*00bc*/ 	.short	0x0380
        /*00be*/ 	.short	0x0034


	//----- nvinfo : EIATTR_SW_WAR
	.align		4
.L_136:
        /*00c0*/ 	.byte	0x04, 0x36
        /*00c2*/ 	.short	(.L_138 - .L_137)
.L_137:
        /*00c4*/ 	.word	0x00000008
.L_138:


//--------------------- .nv.info._Z17imaging_conditionP6float2S0_Pfiiii --------------------------
	.section	.nv.info._Z17imaging_conditionP6float2S0_Pfiiii,"",@"SHT_CUDA_INFO"
	.sectionflags	@""
	.align	4


	//----- nvinfo : EIATTR_CUDA_API_VERSION
	.align		4
        /*0000*/ 	.byte	0x04, 0x37
        /*0002*/ 	.short	(.L_140 - .L_139)
.L_139:
        /*0004*/ 	.word	0x00000082


	//----- nvinfo : EIATTR_KPARAM_INFO
	.align		4
.L_140:
        /*0008*/ 	.byte	0x04, 0x17
        /*000a*/ 	.short	(.L_142 - .L_141)
.L_141:
        /*000c*/ 	.word	0x00000000
        /*0010*/ 	.short	0x0006
        /*0012*/ 	.short	0x0024
        /*0014*/ 	.byte	0x00, 0xf0, 0x11, 0x00


	//----- nvinfo : EIATTR_KPARAM_INFO
	.align		4
.L_142:
        /*0018*/ 	.byte	0x04, 0x17
        /*001a*/ 	.short	(.L_144 - .L_143)
.L_143:
        /*001c*/ 	.word	0x00000000
        /*0020*/ 	.short	0x0005
        /*0022*/ 	.short	0x0020
        /*0024*/ 	.byte	0x00, 0xf0, 0x11, 0x00


	//----- nvinfo : EIATTR_KPARAM_INFO
	.align		4
.L_144:
        /*0028*/ 	.byte	0x04, 0x17
        /*002a*/ 	.short	(.L_146 - .L_145)
.L_145:
        /*002c*/ 	.word	0x00000000
        /*0030*/ 	.short	0x0004
        /*0032*/ 	.short	0x001c
        /*0034*/ 	.byte	0x00, 0xf0, 0x11, 0x00


	//----- nvinfo : EIATTR_KPARAM_INFO
	.align		4
.L_146:
        /*0038*/ 	.byte	0x04, 0x17
        /*003a*/ 	.short	(.L_148 - .L_147)
.L_147:
        /*003c*/ 	.word	0x00000000
        /*0040*/ 	.short	0x0003
        /*0042*/ 	.short	0x0018
        /*0044*/ 	.byte	0x00, 0xf0, 0x11, 0x00


	//----- nvinfo : EIATTR_KPARAM_INFO
	.align		4
.L_148:
        /*0048*/ 	.byte	0x04, 0x17
        /*004a*/ 	.short	(.L_150 - .L_149)
.L_149:
        /*004c*/ 	.word	0x00000000
        /*0050*/ 	.short	0x0002
        /*0052*/ 	.short	0x0010
        /*0054*/ 	.byte	0x00, 0xf5, 0x21, 0x00


	//----- nvinfo : EIATTR_KPARAM_INFO
	.align		4
.L_150:
        /*0058*/ 	.byte	0x04, 0x17
        /*005a*/ 	.short	(.L_152 - .L_151)
.L_151:
        /*005c*/ 	.word	0x00000000
        /*0060*/ 	.short	0x0001
        /*0062*/ 	.short	0x0008
        /*0064*/ 	.byte	0x00, 0xf5, 0x21, 0x00


	//----- nvinfo : EIATTR_KPARAM_INFO
	.align		4
.L_152:
        /*0068*/ 	.byte	0x04, 0x17
        /*006a*/ 	.short	(.L_154 - .L_153)
.L_153:
        /*006c*/ 	.word	0x00000000
        /*0070*/ 	.short	0x0000
        /*0072*/ 	.short	0x0000
        /*0074*/ 	.byte	0x00, 0xf5, 0x21, 0x00


	//----- nvinfo : EIATTR_SPARSE_MMA_MASK
	.align		4
.L_154:
        /*0078*/ 	.byte	0x03, 0x50
        /*007a*/ 	.short	0x0000


	//----- nvinfo : EIATTR_MAXREG_COUNT
	.align		4
        /*007c*/ 	.byte	0x03, 0x1b
        /*007e*/ 	.short	0x00ff


	//----- nvinfo : EIATTR_MERCURY_ISA_VERSION
	.align		4
        /*0080*/ 	.byte	0x03, 0x5f
        /*0082*/ 	.short	0x0101


	//----- nvinfo : EIATTR_VRC_CTA_INIT_COUNT
	.align		4
        /*0084*/ 	.byte	0x02, 0x4a
	.zero		1
	.zero		1


	//----- nvinfo : EIATTR_EXIT_INSTR_OFFSETS
	.align		4
        /*0088*/ 	.byte	0x04, 0x1c
        /*008a*/ 	.short	(.L_156 - .L_155)


	//   ....[0]....
.L_155:
        /*008c*/ 	.word	0x000000c0


	//   ....[1]....
        /*0090*/ 	.word	0x000001c0


	//----- nvinfo : EIATTR_CBANK_PARAM_SIZE
	.align		4
.L_156:
        /*0094*/ 	.byte	0x03, 0x19
        /*0096*/ 	.short	0x0028


	//----- nvinfo : EIATTR_PARAM_CBANK
	.align		4
        /*0098*/ 	.byte	0x04, 0x0a
        /*009a*/ 	.short	(.L_158 - .L_157)
	.align		4
.L_157:
        /*009c*/ 	.word	index@(.nv.constant0._Z17imaging_conditionP6float2S0_Pfiiii)
        /*00a0*/ 	.short	0x0380
        /*00a2*/ 	.short	0x0028


	//----- nvinfo : EIATTR_SW_WAR
	.align		4
.L_158:
        /*00a4*/ 	.byte	0x04, 0x36
        /*00a6*/ 	.short	(.L_160 - .L_159)
.L_159:
        /*00a8*/ 	.word	0x00000008
.L_160:


//--------------------- .nv.info._Z22copy_transp_wfld3d_adjP6float2S0_ii --------------------------
	.section	.nv.info._Z22copy_transp_wfld3d_adjP6float2S0_ii,"",@"SHT_CUDA_INFO"
	.sectionflags	@""
	.align	4


	//----- nvinfo : EIATTR_CUDA_API_VERSION
	.align		4
        /*0000*/ 	.byte	0x04, 0x37
        /*0002*/ 	.short	(.L_162 - .L_161)
.L_161:
        /*0004*/ 	.word	0x00000082


	//----- nvinfo : EIATTR_KPARAM_INFO
	.align		4
.L_162:
        /*0008*/ 	.byte	0x04, 0x17
        /*000a*/ 	.short	(.L_164 - .L_163)
.L_163:
        /*000c*/ 	.word	0x00000000
        /*0010*/ 	.short	0x0003
        /*0012*/ 	.short	0x0014
        /*0014*/ 	.byte	0x00, 0xf0, 0x11, 0x00


	//----- nvinfo : EIATTR_KPARAM_INFO
	.align		4
.L_164:
        /*0018*/ 	.byte	0x04, 0x17
        /*001a*/ 	.short	(.L_166 - .L_165)
.L_165:
        /*001c*/ 	.word	0x00000000
        /*0020*/ 	.short	0x0002
        /*0022*/ 	.short	0x0010
        /*0024*/ 	.byte	0x00, 0xf0, 0x11, 0x00


	//----- nvinfo : EIATTR_KPARAM_INFO
	.align		4
.L_166:
        /*0028*/ 	.byte	0x04, 0x17
        /*002a*/ 	.short	(.L_168 - .L_167)
.L_167:
        /*002c*/ 	.word	0x00000000
        /*0030*/ 	.short	0x0001
        /*0032*/ 	.short	0x0008
        /*0034*/ 	.byte	0x00, 0xf5, 0x21, 0x00


	//----- nvinfo : EIATTR_KPARAM_INFO
	.align		4
.L_168:
        /*0038*/ 	.byte	0x04, 0x17
        /*003a*/ 	.short	(.L_170 - .L_169)
.L_169:
        /*003c*/ 	.word	0x00000000
        /*0040*/ 	.short	0x0000
        /*0042*/ 	.short	0x0000
        /*0044*/ 	.byte	0x00, 0xf5, 0x21, 0x00


	//----- nvinfo : EIATTR_SPARSE_MMA_MASK
	.align		4
.L_170:
        /*0048*/ 	.byte	0x03, 0x50
        /*004a*/ 	.short	0x0000


	//----- nvinfo : EIATTR_MAXREG_COUNT
	.align		4
        /*004c*/ 	.byte	0x03, 0x1b
        /*004e*/ 	.short	0x00ff


	//----- nvinfo : EIATTR_NUM_BARRIERS
	.align		4
        /*0050*/ 	.byte	0x02, 0x4c
        /*0052*/ 	.byte	0x01
	.zero		1


	//----- nvinfo : EIATTR_MERCURY_ISA_VERSION
	.align		4
        /*0054*/ 	.byte	0x03, 0x5f
        /*0056*/ 	.short	0x0101


	//----- nvinfo : EIATTR_VRC_CTA_INIT_COUNT
	.align		4
        /*0058*/ 	.byte	0x02, 0x4a
	.zero		1
	.zero		1


	//----- nvinfo : EIATTR_EXIT_INSTR_OFFSETS
	.align		4
        /*005c*/ 	.byte	0x04, 0x1c
        /*005e*/ 	.short	(.L_172 - .L_171)


	//   ....[0]....
.L_171:
        /*0060*/ 	.word	0x000001a0


	//   ....[1]....
        /*0064*/ 	.word	0x00000250


	//----- nvinfo : EIATTR_CBANK_PARAM_SIZE
	.align		4
.L_172:
        /*0068*/ 	.byte	0x03, 0x19
        /*006a*/ 	.short	0x0018


	//----- nvinfo : EIATTR_PARAM_CBANK
	.align		4
        /*006c*/ 	.byte	0x04, 0x0a
        /*006e*/ 	.short	(.L_174 - .L_173)
	.align		4
.L_173:
        /*0070*/ 	.word	index@(.nv.constant0._Z22copy_transp_wfld3d_adjP6float2S0_ii)
        /*0074*/ 	.short	0x0380
        /*0076*/ 	.short	0x0018


	//----- nvinfo : EIATTR_SW_WAR
	.align		4
.L_174:
        /*0078*/ 	.byte	0x04, 0x36
        /*007a*/ 	.short	(.L_176 - .L_175)
.L_175:
        /*007c*/ 	.word	0x00000008
.L_176:


//--------------------- .nv.info._Z22copy_transp_wfld3d_forP6float2S0_ii --------------------------
	.section	.nv.info._Z22copy_transp_wfld3d_forP6float2S0_ii,"",@"SHT_CUDA_INFO"
	.sectionflags	@""
	.align	4


	//----- nvinfo : EIATTR_CUDA_API_VERSION
	.align		4
        /*0000*/ 	.byte	0x04, 0x37
        /*0002*/ 	.short	(.L_178 - .L_177)
.L_177:
        /*0004*/ 	.word	0x00000082


	//----- nvinfo : EIATTR_KPARAM_INFO
	.align		4
.L_178:
        /*0008*/ 	.byte	0x04, 0x17
        /*000a*/ 	.short	(.L_180 - .L_179)
.L_179:
        /*000c*/ 	.word	0x00000000
        /*0010*/ 	.short	0x0003
        /*0012*/ 	.short	0x0014
        /*0014*/ 	.byte	0x00, 0xf0, 0x11, 0x00


	//----- nvinfo : EIATTR_KPARAM_INFO
	.align		4
.L_180:
        /*0018*/ 	.byte	0x04, 0x17
        /*001a*/ 	.short	(.L_182 - .L_181)
.L_181:
        /*001c*/ 	.word	0x00000000
        /*0020*/ 	.short	0x0002
        /*0022*/ 	.short	0x0010
        /*0024*/ 	.byte	0x00, 0xf0, 0x11, 0x00


	//----- nvinfo : EIATTR_KPARAM_INFO
	.align		4
.L_182:
        /*0028*/ 	.byte	0x04, 0x17
        /*002a*/ 	.short	(.L_184 - .L_183)
.L_183:
        /*002c*/ 	.word	0x00000000
        /*0030*/ 	.short	0x0001
        /*0032*/ 	.short	0x0008
        /*0034*/ 	.byte	0x00, 0xf5, 0x21, 0x00


	//----- nvinfo : EIATTR_KPARAM_INFO
	.align		4
.L_184:
        /*0038*/ 	.byte	0x04, 0x17
        /*003a*/ 	.short	(.L_186 - .L_185)
.L_185:
        /*003c*/ 	.word	0x00000000
        /*0040*/ 	.short	0x0000
        /*0042*/ 	.short	0x0000
        /*0044*/ 	.byte	0x00, 0xf5, 0x21, 0x00


	//----- nvinfo : EIATTR_SPARSE_MMA_MASK
	.align		4
.L_186:
        /*0048*/ 	.byte	0x03, 0x50
        /*004a*/ 	.short	0x0000


	//----- nvinfo : EIATTR_MAXREG_COUNT
	.align		4
        /*004c*/ 	.byte	0x03, 0x1b
        /*004e*/ 	.short	0x00ff


	//----- nvinfo : EIATTR_NUM_BARRIERS
	.align		4
        /*0050*/ 	.byte	0x02, 0x4c
        /*0052*/ 	.byte	0x01
	.zero		1


	//----- nvinfo : EIATTR_MERCURY_ISA_VERSION
	.align		4
        /*0054*/ 	.byte	0x03, 0x5f
        /*0056*/ 	.short	0x0101


	//----- nvinfo : EIATTR_VRC_CTA_INIT_COUNT
	.align		4
        /*0058*/ 	.byte	0x02, 0x4a
	.zero		1
	.zero		1


	//----- nvinfo : EIATTR_EXIT_INSTR_OFFSETS
	.align		4
        /*005c*/ 	.byte	0x04, 0x1c
        /*005e*/ 	.short	(.L_188 - .L_187)


	//   ....[0]....
.L_187:
        /*0060*/ 	.word	0x000001a0


	//   ....[1]....
        /*0064*/ 	.word	0x00000250


	//----- nvinfo : EIATTR_CBANK_PARAM_SIZE
	.align		4
.L_188:
        /*0068*/ 	.byte	0x03, 0x19
        /*006a*/ 	.short	0x0018


	//----- nvinfo : EIATTR_PARAM_CBANK
	.align		4
        /*006c*/ 	.byte	0x04, 0x0a
        /*006e*/ 	.short	(.L_190 - .L_189)
	.align		4
.L_189:
        /*0070*/ 	.word	index@(.nv.constant0._Z22copy_transp_wfld3d_forP6float2S0_ii)
        /*0074*/ 	.short	0x0380
        /*0076*/ 	.short	0x0018


	//----- nvinfo : EIATTR_SW_WAR
	.align		4
.L_190:
        /*0078*/ 	.byte	0x04, 0x36
        /*007a*/ 	.short	(.L_192 - .L_191)
.L_191:
        /*007c*/ 	.word	0x00000008
.L_192:


//--------------------- .nv.info._Z17transposeDiagonalP6float2S0_ii --------------------------
	.section	.nv.info._Z17transposeDiagonalP6float2S0_ii,"",@"SHT_CUDA_INFO"
	.sectionflags	@""
	.align	4


	//----- nvinfo : EIATTR_CUDA_API_VERSION
	.align		4
        /*0000*/ 	.byte	0x04, 0x37
        /*0002*/ 	.short	(.L_194 - .L_193)
.L_193:
        /*0004*/ 	.word	0x00000082


	//----- nvinfo : EIATTR_KPARAM_INFO
	.align		4
.L_194:
        /*0008*/ 	.byte	0x04, 0x17
        /*000a*/ 	.short	(.L_196 - .L_195)
.L_195:
        /*000c*/ 	.word	0x00000000
        /*0010*/ 	.short	0x0003
        /*0012*/ 	.short	0x0014
        /*0014*/ 	.byte	0x00, 0xf0, 0x11, 0x00


	//----- nvinfo : EIATTR_KPARAM_INFO
	.align		4
.L_196:
        /*0018*/ 	.byte	0x04, 0x17
        /*001a*/ 	.short	(.L_198 - .L_197)
.L_197:
        /*001c*/ 	.word	0x00000000
        /*0020*/ 	.short	0x0002
        /*0022*/ 	.short	0x0010
        /*0024*/ 	.byte	0x00, 0xf0, 0x11, 0x00


	//----- nvinfo : EIATTR_KPARAM_INFO
	.align		4
.L_198:
        /*0028*/ 	.byte	0x04, 0x17
        /*002a*/ 	.short	(.L_200 - .L_199)
.L_199:
        /*002c*/ 	.word	0x00000000
        /*0030*/ 	.short	0x0001
        /*0032*/ 	.short	0x0008
        /*0034*/ 	.byte	0x00, 0xf5, 0x21, 0x00


	//----- nvinfo : EIATTR_KPARAM_INFO
	.align		4
.L_200:
        /*0038*/ 	.byte	0x04, 0x17
        /*003a*/ 	.short	(.L_202 - .L_201)
.L_201:
        /*003c*/ 	.word	0x00000000
        /*0040*/ 	.short	0x0000
        /*0042*/ 	.short	0x0000
        /*0044*/ 	.byte	0x00, 0xf5, 0x21, 0x00


	//----- nvinfo : EIATTR_SPARSE_MMA_MASK
	.align		4
.L_202:
        /*0048*/ 	.byte	0x03, 0x50
        /*004a*/ 	.short	0x0000


	//----- nvinfo : EIATTR_MAXREG_COUNT
	.align		4
        /*004c*/ 	.byte	0x03, 0x1b
        /*004e*/ 	.short	0x00ff


	//----- nvinfo : EIATTR_NUM_BARRIERS
	.align		4
        /*0050*/ 	.byte	0x02, 0x4c
        /*0052*/ 	.byte	0x01
	.zero		1


	//----- nvinfo : EIATTR_MERCURY_ISA_VERSION
	.align		4
        /*0054*/ 	.byte	0x03, 0x5f
        /*0056*/ 	.short	0x0101


	//----- nvinfo : EIATTR_VRC_CTA_INIT_COUNT
	.align		4
        /*0058*/ 	.byte	0x02, 0x4a
	.zero		1
	.zero		1


	//----- nvinfo : EIATTR_EXIT_INSTR_OFFSETS
	.align		4
        /*005c*/ 	.byte	0x04, 0x1c
        /*005e*/ 	.short	(.L_204 - .L_203)


	//   ....[0]....
.L_203:
        /*0060*/ 	.word	0x00000780


	//----- nvinfo : EIATTR_CBANK_PARAM_SIZE
	.align		4
.L_204:
        /*0064*/ 	.byte	0x03, 0x19
        /*0066*/ 	.short	0x0018


	//----- nvinfo : EIATTR_PARAM_CBANK
	.align		4
        /*0068*/ 	.byte	0x04, 0x0a
        /*006a*/ 	.short	(.L_206 - .L_205)
	.align		4
.L_205:
        /*006c*/ 	.word	index@(.nv.constant0._Z17transposeDiagonalP6float2S0_ii)
        /*0070*/ 	.short	0x0380
        /*0072*/ 	.short	0x0018


	//----- nvinfo : EIATTR_SW_WAR
	.align		4
.L_206:
        /*0074*/ 	.byte	0x04, 0x36
        /*0076*/ 	.short	(.L_208 - .L_207)
.L_207:
        /*0078*/ 	.word	0x00000008
.L_208:


//--------------------- .nv.info._Z12insert_sliceP6float2S0_iii --------------------------
	.section	.nv.info._Z12insert_sliceP6float2S0_iii,"",@"SHT_CUDA_INFO"
	.sectionflags	@""
	.align	4


	//----- nvinfo : EIATTR_CUDA_API_VERSION
	.align		4
        /*0000*/ 	.byte	0x04, 0x37
        /*0002*/ 	.short	(.L_210 - .L_209)
.L_209:
        /*0004*/ 	.word	0x00000082


	//----- nvinfo : EIATTR_KPARAM_INFO
	.align		4
.L_210:
        /*0008*/ 	.byte	0x04, 0x17
        /*000a*/ 	.short	(.L_212 - .L_211)
.L_211:
        /*000c*/ 	.word	0x00000000
        /*0010*/ 	.short	0x0004
        /*0012*/ 	.short	0x0018
        /*0014*/ 	.byte	0x00, 0xf0, 0x11, 0x00


	//----- nvinfo : EIATTR_KPARAM_INFO
	.align		4
.L_212:
        /*0018*/ 	.byte	0x04, 0x17
        /*001a*/ 	.short	(.L_214 - .L_213)
.L_213:
        /*001c*/ 	.word	0x00000000
        /*0020*/ 	.short	0x0003
        /*0022*/ 	.short	0x0014
        /*0024*/ 	.byte	0x00, 0xf0, 0x11, 0x00


	//----- nvinfo : EIATTR_KPARAM_INFO
	.align		4
.L_214:
        /*0028*/ 	.byte	0x04, 0x17
        /*002a*/ 	.short	(.L_216 - .L_215)
.L_215:
        /*002c*/ 	.word	0x00000000
        /*0030*/ 	.short	0x0002
        /*0032*/ 	.short	0x0010
        /*0034*/ 	.byte	0x00, 0xf0, 0x11, 0x00


	//----- nvinfo : EIATTR_KPARAM_INFO
	.align		4
.L_216:
        /*0038*/ 	.byte	0x04, 0x17
        /*003a*/ 	.short	(.L_218 - .L_217)
.L_217:
        /*003c*/ 	.word	0x00000000
        /*0040*/ 	.short	0x0001
        /*0042*/ 	.short	0x0008
        /*0044*/ 	.byte	0x00, 0xf5, 0x21, 0x00


	//----- nvinfo : EIATTR_KPARAM_INFO
	.align		4
.L_218:
        /*0048*/ 	.byte	0x04, 0x17
        /*004a*/ 	.short	(.L_220 - .L_219)
.L_219:
        /*004c*/ 	.word	0x00000000
        /*0050*/ 	.short	0x0000
        /*0052*/ 	.short	0x0000
        /*0054*/ 	.byte	0x00, 0xf5, 0x21, 0x00


	//----- nvinfo : EIATTR_SPARSE_MMA_MASK
	.align		4
.L_220:
        /*0058*/ 	.byte	0x03, 0x50
        /*005a*/ 	.short	0x0000


	//----- nvinfo : EIATTR_MAXREG_COUNT
	.align		4
        /*005c*/ 	.byte	0x03, 0x1b
        /*005e*/ 	.short	0x00ff


	//----- nvinfo : EIATTR_MERCURY_ISA_VERSION
	.align		4
        /*0060*/ 	.byte	0x03, 0x5f
        /*0062*/ 	.short	0x0101


	//----- nvinfo : EIATTR_VRC_CTA_INIT_COUNT
	.align		4
        /*0064*/ 	.byte	0x02, 0x4a
	.zero		1
	.zero		1


	//----- nvinfo : EIATTR_EXIT_INSTR_OFFSETS
	.align		4
        /*0068*/ 	.byte	0x04, 0x1c
        /*006a*/ 	.short	(.L_222 - .L_221)


	//   ....[0]....
.L_221:
        /*006c*/ 	.word	0x000000d0


	//   ....[1]....
        /*0070*/ 	.word	0x00000190


	//----- nvinfo : EIATTR_CBANK_PARAM_SIZE
	.align		4
.L_222:
        /*0074*/ 	.byte	0x03, 0x19
        /*0076*/ 	.short	0x001c


	//----- nvinfo : EIATTR_PARAM_CBANK
	.align		4
        /*0078*/ 	.byte	0x04, 0x0a
        /*007a*/ 	.short	(.L_224 - .L_223)
	.align		4
.L_223:
        /*007c*/ 	.word	index@(.nv.constant0._Z12insert_sliceP6float2S0_iii)
        /*0080*/ 	.short	0x0380
        /*0082*/ 	.short	0x001c


	//----- nvinfo : EIATTR_SW_WAR
	.align		4
.L_224:
        /*0084*/ 	.byte	0x04, 0x36
        /*0086*/ 	.short	(.L_226 - .L_225)
.L_225:
        /*0088*/ 	.word	0x00000008
.L_226:


//--------------------- .nv.info._Z13extract_sliceP6float2S0_iii --------------------------
	.section	.nv.info._Z13extract_sliceP6float2S0_iii,"",@"SHT_CUDA_INFO"
	.sectionflags	@""
	.align	4


	//----- nvinfo : EIATTR_CUDA_API_VERSION
	.align		4
        /*0000*/ 	.byte	0x04, 0x37
        /*0002*/ 	.short	(.L_228 - .L_227)
.L_227:
        /*0004*/ 	.word	0x00000082


	//----- nvinfo : EIATTR_KPARAM_INFO
	.align		4
.L_228:
        /*0008*/ 	.byte	0x04, 0x17
        /*000a*/ 	.short	(.L_230 - .L_229)
.L_229:
        /*000c*/ 	.word	0x00000000
        /*0010*/ 	.short	0x0004
        /*0012*/ 	.short	0x0018
        /*0014*/ 	.byte	0x00, 0xf0, 0x11, 0x00


	//----- nvinfo : EIATTR_KPARAM_INFO
	.align		4
.L_230:
        /*0018*/ 	.byte	0x04, 0x17
        /*001a*/ 	.short	(.L_232 - .L_231)
.L_231:
        /*001c*/ 	.word	0x00000000
        /*0020*/ 	.short	0x0003
        /*0022*/ 	.short	0x0014
        /*0024*/ 	.byte	0x00, 0xf0, 0x11, 0x00


	//----- nvinfo : EIATTR_KPARAM_INFO
	.align		4
.L_232:
        /*0028*/ 	.byte	0x04, 0x17
        /*002a*/ 	.short	(.L_234 - .L_233)
.L_233:
        /*002c*/ 	.word	0x00000000
        /*0030*/ 	.short	0x0002
        /*0032*/ 	.short	0x0010
        /*0034*/ 	.byte	0x00, 0xf0, 0x11, 0x00


	//----- nvinfo : EIATTR_KPARAM_INFO
	.align		4
.L_234:
        /*0038*/ 	.byte	0x04, 0x17
        /*003a*/ 	.short	(.L_236 - .L_235)
.L_235:
        /*003c*/ 	.word	0x00000000
        /*0040*/ 	.short	0x0001
        /*0042*/ 	.short	0x0008
        /*0044*/ 	.byte	0x00, 0xf5, 0x21, 0x00


	//----- nvinfo : EIATTR_KPARAM_INFO
	.align		4
.L_236:
        /*0048*/ 	.byte	0x04, 0x17
        /*004a*/ 	.short	(.L_238 - .L_237)
.L_237:
        /*004c*/ 	.word	0x00000000
        /*0050*/ 	.short	0x0000
        /*0052*/ 	.short	0x0000
        /*0054*/ 	.byte	0x00, 0xf5, 0x21, 0x00


	//----- nvinfo : EIATTR_SPARSE_MMA_MASK
	.align		4
.L_238:
        /*0058*/ 	.byte	0x03, 0x50
        /*005a*/ 	.short	0x0000


	//----- nvinfo : EIATTR_MAXREG_COUNT
	.align		4
        /*005c*/ 	.byte	0x03, 0x1b
        /*005e*/ 	.short	0x00ff


	//----- nvinfo : EIATTR_MERCURY_ISA_VERSION
	.align		4
        /*0060*/ 	.byte	0x03, 0x5f
        /*0062*/ 	.short	0x0101


	//----- nvinfo : EIATTR_VRC_CTA_INIT_COUNT
	.align		4
        /*0064*/ 	.byte	0x02, 0x4a
	.zero		1
	.zero		1


	//----- nvinfo : EIATTR_EXIT_INSTR_OFFSETS
	.align		4
        /*0068*/ 	.byte	0x04, 0x1c
        /*006a*/ 	.short	(.L_240 - .L_239)


	//   ....[0]....
.L_239:
        /*006c*/ 	.word	0x000000d0


	//   ....[1]....
        /*0070*/ 	.word	0x00000190


	//----- nvinfo : EIATTR_CBANK_PARAM_SIZE
	.align		4
.L_240:
        /*0074*/ 	.byte	0x03, 0x19
        /*0076*/ 	.short	0x001c


	//----- nvinfo : EIATTR_PARAM_CBANK
	.align		4
        /*0078*/ 	.byte	0x04, 0x0a
        /*007a*/ 	.short	(.L_242 - .L_241)
	.align		4
.L_241:
        /*007c*/ 	.word	index@(.nv.constant0._Z13extract_sliceP6float2S0_iii)
        /*0080*/ 	.short	0x0380
        /*0082*/ 	.short	0x001c


	//----- nvinfo : EIATTR_SW_WAR
	.align		4
.L_242:
        /*0084*/ 	.byte	0x04, 0x36
        /*0086*/ 	.short	(.L_244 - .L_243)
.L_243:
        /*0088*/ 	.word	0x00000008
.L_244:


//--------------------- .nv.info._Z18phase_correction3dP6float2ffPfS1_fiif --------------------------
	.section	.nv.info._Z18phase_correction3dP6float2ffPfS1_fiif,"",@"SHT_CUDA_INFO"
	.sectionflags	@""
	.align	4


	//----- nvinfo : EIATTR_CUDA_API_VERSION
	.align		4
        /*0000*/ 	.byte	0x04, 0x37
        /*0002*/ 	.short	(.L_246 - .L_245)
.L_245:
        /*0004*/ 	.word	0x00000082


	//----- nvinfo : EIATTR_KPARAM_INFO
	.align		4
.L_246:
        /*0008*/ 	.byte	0x04, 0x17
        /*000a*/ 	.short	(.L_248 - .L_247)
.L_247:
        /*000c*/ 	.word	0x00000000
        /*0010*/ 	.short	0x0008
        /*0012*/ 	.short	0x002c
        /*0014*/ 	.byte	0x00, 0xf0, 0x11, 0x00


	//----- nvinfo : EIATTR_KPARAM_INFO
	.align		4
.L_248:
        /*0018*/ 	.byte	0x04, 0x17
        /*001a*/ 	.short	(.L_250 - .L_249)
.L_249:
        /*001c*/ 	.word	0x00000000
        /*0020*/ 	.short	0x0007
        /*0022*/ 	.short	0x0028
        /*0024*/ 	.byte	0x00, 0xf0, 0x11, 0x00


	//----- nvinfo : EIATTR_KPARAM_INFO
	.align		4
.L_250:
        /*0028*/ 	.byte	0x04, 0x17
        /*002a*/ 	.short	(.L_252 - .L_251)
.L_251:
        /*002c*/ 	.word	0x00000000
        /*0030*/ 	.short	0x0006
        /*0032*/ 	.short	0x0024
        /*0034*/ 	.byte	0x00, 0xf0, 0x11, 0x00


	//----- nvinfo : EIATTR_KPARAM_INFO
	.align		4
.L_252:
        /*0038*/ 	.byte	0x04, 0x17
        /*003a*/ 	.short	(.L_254 - .L_253)
.L_253:
        /*003c*/ 	.word	0x00000000
        /*0040*/ 	.short	0x0005
        /*0042*/ 	.short	0x0020
        /*0044*/ 	.byte	0x00, 0xf0, 0x11, 0x00


	//----- nvinfo : EIATTR_KPARAM_INFO
	.align		4
.L_254:
        /*0048*/ 	.byte	0x04, 0x17
        /*004a*/ 	.short	(.L_256 - .L_255)
.L_255:
        /*004c*/ 	.word	0x00000000
        /*0050*/ 	.short	0x0004
        /*0052*/ 	.short	0x0018
        /*0054*/ 	.byte	0x00, 0xf5, 0x21, 0x00


	//----- nvinfo : EIATTR_KPARAM_INFO
	.align		4
.L_256:
        /*0058*/ 	.byte	0x04, 0x17
        /*005a*/ 	.short	(.L_258 - .L_257)
.L_257:
        /*005c*/ 	.word	0x00000000
        /*0060*/ 	.short	0x0003
        /*0062*/ 	.short	0x0010
        /*0064*/ 	.byte	0x00, 0xf5, 0x21, 0x00


	//----- nvinfo : EIATTR_KPARAM_INFO
	.align		4
.L_258:
        /*0068*/ 	.byte	0x04, 0x17
        /*006a*/ 	.short	(.L_260 - .L_259)
.L_259:
        /*006c*/ 	.word	0x00000000
        /*0070*/ 	.short	0x0002
        /*0072*/ 	.short	0x000c
        /*0074*/ 	.byte	0x00, 0xf0, 0x11, 0x00


	//----- nvinfo : EIATTR_KPARAM_INFO
	.align		4
.L_260:
        /*0078*/ 	.byte	0x04, 0x17
        /*007a*/ 	.short	(.L_262 - .L_261)
.L_261:
        /*007c*/ 	.word	0x00000000
        /*0080*/ 	.short	0x0001
        /*0082*/ 	.short	0x0008
        /*0084*/ 	.byte	0x00, 0xf0, 0x11, 0x00


	//----- nvinfo : EIATTR_KPARAM_INFO
	.align		4
.L_262:
        /*0088*/ 	.byte	0x04, 0x17
        /*008a*/ 	.short	(.L_264 - .L_263)
.L_263:
        /*008c*/ 	.word	0x00000000
        /*0090*/ 	.short	0x0000
        /*0092*/ 	.short	0x0000
        /*0094*/ 	.byte	0x00, 0xf5, 0x21, 0x00


	//----- nvinfo : EIATTR_SPARSE_MMA_MASK
	.align		4
.L_264:
        /*0098*/ 	.byte	0x03, 0x50
        /*009a*/ 	.short	0x0000


	//----- nvinfo : EIATTR_MAXREG_COUNT
	.align		4
        /*009c*/ 	.byte	0x03, 0x1b
        /*009e*/ 	.short	0x00ff


	//----- nvinfo : EIATTR_MERCURY_ISA_VERSION
	.align		4
        /*00a0*/ 	.byte	0x03, 0x5f
        /*00a2*/ 	.short	0x0101


	//----- nvinfo : EIATTR_VRC_CTA_INIT_COUNT
	.align		4
        /*00a4*/ 	.byte	0x02, 0x4a
	.zero		1
	.zero		1


	//----- nvinfo : EIATTR_EXIT_INSTR_OFFSETS
	.align		4
        /*00a8*/ 	.byte	0x04, 0x1c
        /*00aa*/ 	.short	(.L_266 - .L_265)


	//   ....[0]....
.L_265:
        /*00ac*/ 	.word	0x000000e0


	//   ....[1]....
        /*00b0*/ 	.word	0x000006f0


	//   ....[2]....
        /*00b4*/ 	.word	0x000018b0


	//----- nvinfo : EIATTR_CRS_STACK_SIZE
	.align		4
.L_266:
        /*00b8*/ 	.byte	0x04, 0x1e
        /*00ba*/ 	.short	(.L_268 - .L_267)
.L_267:
        /*00bc*/ 	.word	0x00000000


	//----- nvinfo : EIATTR_CBANK_PARAM_SIZE
	.align		4
.L_268:
        /*00c0*/ 	.byte	0x03, 0x19
        /*00c2*/ 	.short	0x0030


	//----- nvinfo : EIATTR_PARAM_CBANK
	.align		4
        /*00c4*/ 	.byte	0x04, 0x0a
        /*00c6*/ 	.short	(.L_270 - .L_269)
	.align		4
.L_269:
        /*00c8*/ 	.word	index@(.nv.constant0._Z18phase_correction3dP6float2ffPfS1_fiif)
        /*00cc*/ 	.short	0x0380
        /*00ce*/ 	.short	0x0030


	//----- nvinfo : EIATTR_SW_WAR
	.align		4
.L_270:
        /*00d0*/ 	.byte	0x04, 0x36
        /*00d2*/ 	.short	(.L_272 - .L_271)
.L_271:
        /*00d4*/ 	.word	0x00000008
.L_272:


//--------------------- .nv.info._Z10setup_FD3dP6float2S0_S0_S0_S0_Pffffii --------------------------
	.section	.nv.info._Z10setup_FD3dP6float2S0_S0_S0_S0_Pffffii,"",@"SHT_CUDA_INFO"
	.sectionflags	@""
	.align	4


	//----- nvinfo : EIATTR_CUDA_API_VERSION
	.align		4
        /*0000*/ 	.byte	0x04, 0x37
        /*0002*/ 	.short	(.L_274 - .L_273)
.L_273:
        /*0004*/ 	.word	0x00000082


	//----- nvinfo : EIATTR_KPARAM_INFO
	.align		4
.L_274:
        /*0008*/ 	.byte	0x04, 0x17
        /*000a*/ 	.short	(.L_276 - .L_275)
.L_275:
        /*000c*/ 	.word	0x00000000
        /*0010*/ 	.short	0x000a
        /*0012*/ 	.short	0x0040
        /*0014*/ 	.byte	0x00, 0xf0, 0x11, 0x00


	//----- nvinfo : EIATTR_KPARAM_INFO
	.align		4
.L_276:
        /*0018*/ 	.byte	0x04, 0x17
        /*001a*/ 	.short	(.L_278 - .L_277)
.L_277:
        /*001c*/ 	.word	0x00000000
        /*0020*/ 	.short	0x0009
        /*0022*/ 	.short	0x003c
        /*0024*/ 	.byte	0x00, 0xf0, 0x11, 0x00


	//----- nvinfo : EIATTR_KPARAM_INFO
	.align		4
.L_278:
        /*0028*/ 	.byte	0x04, 0x17
        /*002a*/ 	.short	(.L_280 - .L_279)
.L_279:
        /*002c*/ 	.word	0x00000000
        /*0030*/ 	.short	0x0008
        /*0032*/ 	.short	0x0038
        /*0034*/ 	.byte	0x00, 0xf0, 0x11, 0x00


	//----- nvinfo : EIATTR_KPARAM_INFO
	.align		4
.L_280:
        /*0038*/ 	.byte	0x04, 0x17
        /*003a*/ 	.short	(.L_282 - .L_281)
.L_281:
        /*003c*/ 	.word	0x00000000
        /*0040*/ 	.short	0x0007
        /*0042*/ 	.short	0x0034
        /*0044*/ 	.byte	0x00, 0xf0, 0x11, 0x00


	//----- nvinfo : EIATTR_KPARAM_INFO
	.align		4
.L_282:
        /*0048*/ 	.byte	0x04, 0x17
        /*004a*/ 	.short	(.L_284 - .L_283)
.L_283:
        /*004c*/ 	.word	0x00000000
        /*0050*/ 	.short	0x0006
        /*0052*/ 	.short	0x0030
        /*0054*/ 	.byte	0x00, 0xf0, 0x11, 0x00


	//----- nvinfo : EIATTR_KPARAM_INFO
	.align		4
.L_284:
        /*0058*/ 	.byte	0x04, 0x17
        /*005a*/ 	.short	(.L_286 - .L_285)
.L_285:
        /*005c*/ 	.word	0x00000000
        /*0060*/ 	.short	0x0005
        /*0062*/ 	.short	0x0028
        /*0064*/ 	.byte	0x00, 0xf5, 0x21, 0x00


	//----- nvinfo : EIATTR_KPARAM_INFO
	.align		4
.L_286:
        /*0068*/ 	.byte	0x04, 0x17
        /*006a*/ 	.short	(.L_288 - .L_287)
.L_287:
        /*006c*/ 	.word	0x00000000
        /*0070*/ 	.short	0x0004
        /*0072*/ 	.short	0x0020
        /*0074*/ 	.byte	0x00, 0xf5, 0x21, 0x00


	//----- nvinfo : EIATTR_KPARAM_INFO
	.align		4
.L_288:
        /*0078*/ 	.byte	0x04, 0x17
        /*007a*/ 	.short	(.L_290 - .L_289)
.L_289:
        /*007c*/ 	.word	0x00000000
        /*0080*/ 	.short	0x0003
        /*0082*/ 	.short	0x0018
        /*0084*/ 	.byte	0x00, 0xf5, 0x21, 0x00


	//----- nvinfo : EIATTR_KPARAM_INFO
	.align		4
.L_290:
        /*0088*/ 	.byte	0x04, 0x17
        /*008a*/ 	.short	(.L_292 - .L_291)
.L_291:
        /*008c*/ 	.word	0x00000000
        /*0090*/ 	.short	0x0002
        /*0092*/ 	.short	0x0010
        /*0094*/ 	.byte	0x00, 0xf5, 0x21, 0x00


	//----- nvinfo : EIATTR_KPARAM_INFO
	.align		4
.L_292:
        /*0098*/ 	.byte	0x04, 0x17
        /*009a*/ 	.short	(.L_294 - .L_293)
.L_293:
        /*009c*/ 	.word	0x00000000
        /*00a0*/ 	.short	0x0001
        /*00a2*/ 	.short	0x0008
        /*00a4*/ 	.byte	0x00, 0xf5, 0x21, 0x00


	//----- nvinfo : EIATTR_KPARAM_INFO
	.align		4
.L_294:
        /*00a8*/ 	.byte	0x04, 0x17
        /*00aa*/ 	.short	(.L_296 - .L_295)
.L_295:
        /*00ac*/ 	.word	0x00000000
        /*00b0*/ 	.short	0x0000
        /*00b2*/ 	.short	0x0000
        /*00b4*/ 	.byte	0x00, 0xf5, 0x21, 0x00


	//----- nvinfo : EIATTR_SPARSE_MMA_MASK
	.align		4
.L_296:
        /*00b8*/ 	.byte	0x03, 0x50
        /*00ba*/ 	.short	0x0000


	//----- nvinfo : EIATTR_MAXREG_COUNT
	.align		4
        /*00bc*/ 	.byte	0x03, 0x1b
        /*00be*/ 	.short	0x00ff


	//----- nvinfo : EIATTR_MERCURY_ISA_VERSION
	.align		4
        /*00c0*/ 	.byte	0x03, 0x5f
        /*00c2*/ 	.short	0x0101


	//----- nvinfo : EIATTR_VRC_CTA_INIT_COUNT
	.align		4
        /*00c4*/ 	.byte	0x02, 0x4a
	.zero		1
	.zero		1


	//----- nvinfo : EIATTR_EXIT_INSTR_OFFSETS
	.align		4
        /*00c8*/ 	.byte	0x04, 0x1c
        /*00ca*/ 	.short	(.L_298 - .L_297)


	//   ....[0]....
.L_297:
        /*00cc*/ 	.word	0x000000d0


	//   ....[1]....
        /*00d0*/ 	.word	0x00000520


	//   ....[2]....
        /*00d4*/ 	.word	0x00000800


	//   ....[3]....
        /*00d8*/ 	.word	0x00000af0


	//----- nvinfo : EIATTR_CRS_STACK_SIZE
	.align		4
.L_298:
        /*00dc*/ 	.byte	0x04, 0x1e
        /*00de*/ 	.short	(.L_300 - .L_299)
.L_299:
        /*00e0*/ 	.word	0x00000000


	//----- nvinfo : EIATTR_CBANK_PARAM_SIZE
	.align		4
.L_300:
        /*00e4*/ 	.byte	0x03, 0x19
        /*00e6*/ 	.short	0x0044


	//----- nvinfo : EIATTR_PARAM_CBANK
	.align		4
        /*00e8*/ 	.byte	0x04, 0x0a
        /*00ea*/ 	.short	(.L_302 - .L_301)
	.align		4
.L_301:
        /*00ec*/ 	.word	index@(.nv.constant0._Z10setup_FD3dP6float2S0_S0_S0_S0_Pffffii)
        /*00f0*/ 	.short	0x0380
        /*00f2*/ 	.short	0x0044


	//----- nvinfo : EIATTR_SW_WAR
	.align		4
.L_302:
        /*00f4*/ 	.byte	0x04, 0x36
        /*00f6*/ 	.short	(.L_304 - .L_303)
.L_303:
        /*00f8*/ 	.word	0x00000008
.L_304:


//--------------------- .nv.info._Z10prop_SSF3dP6float2Pffffii --------------------------
	.section	.nv.info._Z10prop_SSF3dP6float2Pffffii,"",@"SHT_CUDA_INFO"
	.sectionflags	@""
	.align	4


	//----- nvinfo : EIATTR_CUDA_API_VERSION
	.align		4
        /*0000*/ 	.byte	0x04, 0x37
        /*0002*/ 	.short	(.L_306 - .L_305)
.L_305:
        /*0004*/ 	.word	0x00000082


	//----- nvinfo : EIATTR_KPARAM_INFO
	.align		4
.L_306:
        /*0008*/ 	.byte	0x04, 0x17
        /*000a*/ 	.short	(.L_308 - .L_307)
.L_307:
        /*000c*/ 	.word	0x00000000
        /*0010*/ 	.short	0x0006
        /*0012*/ 	.short	0x0020
        /*0014*/ 	.byte	0x00, 0xf0, 0x11, 0x00


	//----- nvinfo : EIATTR_KPARAM_INFO
	.align		4
.L_308:
        /*0018*/ 	.byte	0x04, 0x17
        /*001a*/ 	.short	(.L_310 - .L_309)
.L_309:
        /*001c*/ 	.word	0x00000000
        /*0020*/ 	.short	0x0005
        /*0022*/ 	.short	0x001c
        /*0024*/ 	.byte	0x00, 0xf0, 0x11, 0x00


	//----- nvinfo : EIATTR_KPARAM_INFO
	.align		4
.L_310:
        /*0028*/ 	.byte	0x04, 0x17
        /*002a*/ 	.short	(.L_312 - .L_311)
.L_311:
        /*002c*/ 	.word	0x00000000
        /*0030*/ 	.short	0x0004
        /*0032*/ 	.short	0x0018
        /*0034*/ 	.byte	0x00, 0xf0, 0x11, 0x00


	//----- nvinfo : EIATTR_KPARAM_INFO
	.align		4
.L_312:
        /*0038*/ 	.byte	0x04, 0x17
        /*003a*/ 	.short	(.L_314 - .L_313)
.L_313:
        /*003c*/ 	.word	0x00000000
        /*0040*/ 	.short	0x0003
        /*0042*/ 	.short	0x0014
        /*0044*/ 	.byte	0x00, 0xf0, 0x11, 0x00


	//----- nvinfo : EIATTR_KPARAM_INFO
	.align		4
.L_314:
        /*0048*/ 	.byte	0x04, 0x17
        /*004a*/ 	.short	(.L_316 - .L_315)
.L_315:
        /*004c*/ 	.word	0x00000000
        /*0050*/ 	.short	0x0002
        /*0052*/ 	.short	0x0010
        /*0054*/ 	.byte	0x00, 0xf0, 0x11, 0x00


	//----- nvinfo : EIATTR_KPARAM_INFO
	.align		4
.L_316:
        /*0058*/ 	.byte	0x04, 0x17
        /*005a*/ 	.short	(.L_318 - .L_317)
.L_317:
        /*005c*/ 	.word	0x00000000
        /*0060*/ 	.short	0x0001
        /*0062*/ 	.short	0x0008
        /*0064*/ 	.byte	0x00, 0xf5, 0x21, 0x00


	//----- nvinfo : EIATTR_KPARAM_INFO
	.align		4
.L_318:
        /*0068*/ 	.byte	0x04, 0x17
        /*006a*/ 	.short	(.L_320 - .L_319)
.L_319:
        /*006c*/ 	.word	0x00000000
        /*0070*/ 	.short	0x0000
        /*0072*/ 	.short	0x0000
        /*0074*/ 	.byte	0x00, 0xf5, 0x21, 0x00


	//----- nvinfo : EIATTR_SPARSE_MMA_MASK
	.align		4
.L_320:
        /*0078*/ 	.byte	0x03, 0x50
        /*007a*/ 	.short	0x0000


	//----- nvinfo : EIATTR_MAXREG_COUNT
	.align		4
        /*007c*/ 	.byte	0x03, 0x1b
        /*007e*/ 	.short	0x00ff


	//----- nvinfo : EIATTR_MERCURY_ISA_VERSION
	.align		4
        /*0080*/ 	.byte	0x03, 0x5f
        /*0082*/ 	.short	0x0101


	//----- nvinfo : EIATTR_VRC_CTA_INIT_COUNT
	.align		4
        /*0084*/ 	.byte	0x02, 0x4a
	.zero		1
	.zero		1


	//----- nvinfo : EIATTR_EXIT_INSTR_OFFSETS
	.align		4
        /*0088*/ 	.byte	0x04, 0x1c
        /*008a*/ 	.short	(.L_322 - .L_321)


	//   ....[0]....
.L_321:
        /*008c*/ 	.word	0x000000e0


	//   ....[1]....
        /*0090*/ 	.word	0x00000cd0


	//----- nvinfo : EIATTR_CRS_STACK_SIZE
	.align		4
.L_322:
        /*0094*/ 	.byte	0x04, 0x1e
        /*0096*/ 	.short	(.L_324 - .L_323)
.L_323:
        /*0098*/ 	.word	0x00000000


	//----- nvinfo : EIATTR_CBANK_PARAM_SIZE
	.align		4
.L_324:
        /*009c*/ 	.byte	0x03, 0x19
        /*009e*/ 	.short	0x0024


	//----- nvinfo : EIATTR_PARAM_CBANK
	.align		4
        /*00a0*/ 	.byte	0x04, 0x0a
        /*00a2*/ 	.short	(.L_326 - .L_325)
	.align		4
.L_325:
        /*00a4*/ 	.word	index@(.nv.constant0._Z10prop_SSF3dP6float2Pffffii)
        /*00a8*/ 	.short	0x0380
        /*00aa*/ 	.short	0x0024


	//----- nvinfo : EIATTR_SW_WAR
	.align		4
.L_326:
        /*00ac*/ 	.byte	0x04, 0x36
        /*00ae*/ 	.short	(.L_328 - .L_327)
.L_327:
        /*00b0*/ 	.word	0x00000008
.L_328:


//--------------------- .nv.info._Z12wfld_taper3dP6float2S0_ii --------------------------
	.section	.nv.info._Z12wfld_taper3dP6float2S0_ii,"",@"SHT_CUDA_INFO"
	.sectionflags	@""
	.align	4


	//----- nvinfo : EIATTR_CUDA_API_VERSION
	.align		4
        /*0000*/ 	.byte	0x04, 0x37
        /*0002*/ 	.short	(.L_330 - .L_329)
.L_329:
        /*0004*/ 	.word	0x00000082


	//----- nvinfo : EIATTR_KPARAM_INFO
	.align		4
.L_330:
        /*0008*/ 	.byte	0x04, 0x17
        /*000a*/ 	.short	(.L_332 - .L_331)
.L_331:
        /*000c*/ 	.word	0x00000000
        /*0010*/ 	.short	0x0003
        /*0012*/ 	.short	0x0014
        /*0014*/ 	.byte	0x00, 0xf0, 0x11, 0x00


	//----- nvinfo : EIATTR_KPARAM_INFO
	.align		4
.L_332:
        /*0018*/ 	.byte	0x04, 0x17
        /*001a*/ 	.short	(.L_334 - .L_333)
.L_333:
        /*001c*/ 	.word	0x00000000
        /*0020*/ 	.short	0x0002
        /*0022*/ 	.short	0x0010
        /*0024*/ 	.byte	0x00, 0xf0, 0x11, 0x00


	//----- nvinfo : EIATTR_KPARAM_INFO
	.align		4
.L_334:
        /*0028*/ 	.byte	0x04, 0x17
        /*002a*/ 	.short	(.L_336 - .L_335)
.L_335:
        /*002c*/ 	.word	0x00000000
        /*0030*/ 	.short	0x0001
        /*0032*/ 	.short	0x0008
        /*0034*/ 	.byte	0x00, 0xf5, 0x21, 0x00


	//----- nvinfo : EIATTR_KPARAM_INFO
	.align		4
.L_336:
        /*0038*/ 	.byte	0x04, 0x17
        /*003a*/ 	.short	(.L_338 - .L_337)
.L_337:
        /*003c*/ 	.word	0x00000000
        /*0040*/ 	.short	0x0000
        /*0042*/ 	.short	0x0000
        /*0044*/ 	.byte	0x00, 0xf5, 0x21, 0x00


	//----- nvinfo : EIATTR_SPARSE_MMA_MASK
	.align		4
.L_338:
        /*0048*/ 	.byte	0x03, 0x50
        /*004a*/ 	.short	0x0000


	//----- nvinfo : EIATTR_MAXREG_COUNT
	.align		4
        /*004c*/ 	.byte	0x03, 0x1b
        /*004e*/ 	.short	0x00ff


	//----- nvinfo : EIATTR_MERCURY_ISA_VERSION
	.align		4
        /*0050*/ 	.byte	0x03, 0x5f
        /*0052*/ 	.short	0x0101


	//----- nvinfo : EIATTR_VRC_CTA_INIT_COUNT
	.align		4
        /*0054*/ 	.byte	0x02, 0x4a
	.zero		1
	.zero		1


	//----- nvinfo : EIATTR_EXIT_INSTR_OFFSETS
	.align		4
        /*0058*/ 	.byte	0x04, 0x1c
        /*005a*/ 	.short	(.L_340 - .L_339)


	//   ....[0]....
.L_339:
        /*005c*/ 	.word	0x000000c0


	//   ....[1]....
        /*0060*/ 	.word	0x000001a0


	//----- nvinfo : EIATTR_CBANK_PARAM_SIZE
	.align		4
.L_340:
        /*0064*/ 	.byte	0x03, 0x19
        /*0066*/ 	.short	0x0018


	//----- nvinfo : EIATTR_PARAM_CBANK
	.align		4
        /*0068*/ 	.byte	0x04, 0x0a
        /*006a*/ 	.short	(.L_342 - .L_341)
	.align		4
.L_341:
        /*006c*/ 	.word	index@(.nv.constant0._Z12wfld_taper3dP6float2S0_ii)
        /*0070*/ 	.short	0x0380
        /*0072*/ 	.short	0x0018


	//----- nvinfo : EIATTR_SW_WAR
	.align		4
.L_342:
        /*0074*/ 	.byte	0x04, 0x36
        /*0076*/ 	.short	(.L_344 - .L_343)
.L_343:
        /*0078*/ 	.word	0x00000008
.L_344:


//--------------------- .nv.callgraph             --------------------------
	.section	.nv.callgraph,"",@"SHT_CUDA_CALLGRAPH"
	.align	4
	.sectionentsize	8
	.align		4
        /*0000*/ 	.word	0x00000000
	.align		4
        /*0004*/ 	.word	0xffffffff
	.align		4
        /*0008*/ 	.word	0x00000000
	.align		4
        /*000c*/ 	.word	0xfffffffe
	.align		4
        /*0010*/ 	.word	0x00000000
	.align		4
        /*0014*/ 	.word	0xfffffffd
	.align		4
        /*0018*/ 	.word	0x00000000
	.align		4
        /*001c*/ 	.word	0xfffffffc


//--------------------- .nv.constant3             --------------------------
	.section	.nv.constant3,"a",@progbits
	.align	4
.nv.constant3:
	.type		C,@object
	.size		C,(trick - C)
C:
        /*0000*/ 	.byte	0x82, 0x21, 0x25, 0x3d, 0x43, 0xbd, 0x5f, 0x3f, 0xdc, 0x21, 0xea, 0x3e, 0x5e, 0x09, 0x64, 0x3e
	.type		trick,@object
	.size		trick,(.L_1 - trick)
trick:
        /*0010*/ 	.byte	0xae, 0x47, 0xe1, 0x3d
.L_1:


//--------------------- .nv.constant4             --------------------------
	.section	.nv.constant4,"a",@progbits
	.align	8
	.align		8
.nv.constant4:
        /*0000*/ 	.dword	__cudart_i2opi_f


//--------------------- .text._Z16compute_gradientPfP6float2S1_S1_S1_iffi --------------------------
	.section	.text._Z16compute_gradientPfP6float2S1_S1_S1_iffi,"ax",@progbits
	.align	128
        .global         _Z16compute_gradientPfP6float2S1_S1_S1_iffi
        .type           _Z16compute_gradientPfP6float2S1_S1_S1_iffi,@function
        .size           _Z16compute_gradientPfP6float2S1_S1_S1_iffi,(.L_x_111 - _Z16compute_gradientPfP6float2S1_S1_S1_iffi)
        .other          _Z16compute_gradientPfP6float2S1_S1_S1_iffi,@"STO_CUDA_ENTRY STV_DEFAULT"
_Z16compute_gradientPfP6float2S1_S1_S1_iffi:
.text._Z16compute_gradientPfP6float2S1_S1_S1_iffi:
[----:B------:R-:W-:Y:S01]  /*0000*/  LDC R1, c[0x0][0x37c] ;  /* 0x0000df00ff017b82 */ /* 0x000fe20000000800 */
[----:B------:R-:W0:Y:S07]  /*0010*/  S2R R5, SR_TID.X ;  /* 0x0000000000057919 */ /* 0x000e2e0000002100 */
[----:B------:R-:W1:Y:S01]  /*0020*/  S2UR UR5, SR_CTAID.X ;  /* 0x00000000000579c3 */ /* 0x000e620000002500 */
[----:B------:R-:W1:Y:S07]  /*0030*/  LDCU UR4, c[0x0][0x360] ;  /* 0x00006c00ff0477ac */ /* 0x000e6e0008000800 */
[----:B------:R-:W2:Y:S01]  /*0040*/  LDC R0, c[0x0][0x3a8] ;  /* 0x0000ea00ff007b82 */ /* 0x000ea20000000800 */
[----:B-1----:R-:W-:-:S06]  /*0050*/  UIMAD UR5, UR5, UR4, URZ ;  /* 0x00000004050572a4 */ /* 0x002fcc000f8e02ff */
[----:B0-----:R-:W-:-:S04]  /*0060*/  IADD3 R3, PT, PT, R5, UR5, RZ ;  /* 0x0000000505037c10 */ /* 0x001fc8000fffe0ff */
[----:B--2---:R-:W-:-:S13]  /*0070*/  ISETP.GE.U32.AND P0, PT, R3, R0, PT ;  /* 0x000000000300720c */ /* 0x004fda0003f06070 */
[----:B------:R-:W-:Y:S05]  /*0080*/  @P0 EXIT ;  /* 0x000000000000094d */ /* 0x000fea0003800000 */
[----:B------:R-:W0:Y:S01]  /*0090*/  LDCU UR6, c[0x0][0x3b4] ;  /* 0x00007680ff0677ac */ /* 0x000e220008000800 */
[----:B------:R-:W-:Y:S01]  /*00a0*/  HFMA2 R4, -RZ, RZ, 0, 0 ;  /* 0x00000000ff047431 */ /* 0x000fe200000001ff */
[----:B------:R-:W1:Y:S01]  /*00b0*/  LDCU.64 UR10, c[0x0][0x358] ;  /* 0x00006b00ff0a77ac */ /* 0x000e620008000a00 */
[----:B0-----:R-:W-:-:S09]  /*00c0*/  UISETP.GE.AND UP0, UPT, UR6, 0x1, UPT ;  /* 0x000000010600788c */ /* 0x001fd2000bf06270 */
[----:B-1----:R-:W-:Y:S05]  /*00d0*/  BRA.U !UP0, `(.L_x_0) ;  /* 0x0000001108487547 */ /* 0x002fea000b800000 */
[----:B------:R-:W-:Y:S01]  /*00e0*/  UISETP.GE.U32.AND UP1, UPT, UR6, 0x8, UPT ;  /* 0x000000080600788c */ /* 0x000fe2000bf26070 */
[----:B------:R-:W-:Y:S01]  /*00f0*/  MOV R4, RZ ;  /* 0x000000ff00047202 */ /* 0x000fe20000000f00 */
[----:B------:R-:W-:Y:S01]  /*0100*/  ULOP3.LUT UR7, UR6, 0x7, URZ, 0xc0, !UPT ;  /* 0x0000000706077892 */ /* 0x000fe2000f8ec0ff */
[----:B------:R-:W-:-:S03]  /*0110*/  UMOV UR4, URZ ;  /* 0x000000ff00047c82 */ /* 0x000fc60008000000 */
[----:B------:R-:W-:-:S03]  /*0120*/  UISETP.NE.AND UP0, UPT, UR7, URZ, UPT ;  /* 0x000000ff0700728c */ /* 0x000fc6000bf05270 */
[----:B------:R-:W-:Y:S08]  /*0130*/  BRA.U !UP1, `(.L_x_1) ;  /* 0x0000000909287547 */ /* 0x000ff0000b800000 */
[----:B------:R-:W-:Y:S01]  /*0140*/  ULOP3.LUT UR4, UR6, 0x7ffffff8, URZ, 0xc0, !UPT ;  /* 0x7ffffff806047892 */ /* 0x000fe2000f8ec0ff */
[C---:B------:R-:W-:Y:S01]  /*0150*/  IADD3 R2, PT, PT, R0.reuse, UR5, R5 ;  /* 0x0000000500027c10 */ /* 0x040fe2000fffe005 */
[C-C-:B------:R-:W-:Y:S01]  /*0160*/  IMAD R7, R0.reuse, 0x3, R3.reuse ;  /* 0x0000000300077824 */ /* 0x140fe200078e0203 */
[CC--:B------:R-:W-:Y:S01]  /*0170*/  LEA R5, R0.reuse, R3.reuse, 0x1 ;  /* 0x0000000300057211 */ /* 0x0c0fe200078e08ff */
[C-C-:B------:R-:W-:Y:S01]  /*0180*/  IMAD R11, R0.reuse, 0x5, R3.reuse ;  /* 0x00000005000b7824 */ /* 0x140fe200078e0203 */
[CC--:B------:R-:W-:Y:S01]  /*0190*/  LEA R9, R0.reuse, R3.reuse, 0x2 ;  /* 0x0000000300097211 */ /* 0x0c0fe200078e10ff */
[C-C-:B------:R-:W-:Y:S01]  /*01a0*/  IMAD R13, R0.reuse, 0x6, R3.reuse ;  /* 0x00000006000d7824 */ /* 0x140fe200078e0203 */
[----:B------:R-:W-:Y:S01]  /*01b0*/  MOV R4, RZ ;  /* 0x000000ff00047202 */ /* 0x000fe20000000f00 */
[----:B------:R-:W-:Y:S01]  /*01c0*/  IMAD R15, R0, 0x7, R3 ;  /* 0x00000007000f7824 */ /* 0x000fe200078e0203 */
[----:B------:R-:W-:Y:S01]  /*01d0*/  MOV R29, R3 ;  /* 0x00000003001d7202 */ /* 0x000fe20000000f00 */
[----:B------:R-:W-:-:S12]  /*01e0*/  UIADD3 UR8, UPT, UPT, -UR4, URZ, URZ ;  /* 0x000000ff04087290 */ /* 0x000fd8000fffe1ff */
.L_x_2:
[----:B------:R-:W0:Y:S08]  /*01f0*/  LDC.64 R32, c[0x0][0x398] ;  /* 0x0000e600ff207b82 */ /* 0x000e300000000a00 */
[----:B------:R-:W1:Y:S08]  /*0200*/  LDC.64 R30, c[0x0][0x388] ;  /* 0x0000e200ff1e7b82 */ /* 0x000e700000000a00 */
[----:B------:R-:W2:Y:S01]  /*0210*/  LDC.64 R26, c[0x0][0x390] ;  /* 0x0000e400ff1a7b82 */ /* 0x000ea20000000a00 */
[----:B0-----:R-:W-:-:S07]  /*0220*/  IMAD.WIDE.U32 R16, R29, 0x8, R32 ;  /* 0x000000081d107825 */ /* 0x001fce00078e0020 */
[----:B------:R-:W0:Y:S01]  /*0230*/  LDC.64 R24, c[0x0][0x3a0] ;  /* 0x0000e800ff187b82 */ /* 0x000e220000000a00 */
[----:B------:R-:W3:Y:S01]  /*0240*/  LDG.E.64 R16, desc[UR10][R16.64] ;  /* 0x0000000a10107981 */ /* 0x000ee2000c1e1b00 */
[----:B-1----:R-:W-:-:S06]  /*0250*/  IMAD.WIDE.U32 R18, R29, 0x8, R30 ;  /* 0x000000081d127825 */ /* 0x002fcc00078e001e */
[----:B------:R-:W3:Y:S01]  /*0260*/  LDG.E.64 R18, desc[UR10][R18.64] ;  /* 0x0000000a12127981 */ /* 0x000ee2000c1e1b00 */
[----:B--2---:R-:W-:-:S04]  /*0270*/  IMAD.WIDE.U32 R20, R29, 0x8, R26 ;  /* 0x000000081d147825 */ /* 0x004fc800078e001a */
[----:B------:R-:W-:Y:S02]  /*0280*/  IMAD.WIDE.U32 R34, R2, 0x8, R32 ;  /* 0x0000000802227825 */ /* 0x000fe400078e0020 */
[----:B------:R-:W2:Y:S02]  /*0290*/  LDG.E.64 R20, desc[UR10][R20.64] ;  /* 0x0000000a14147981 */ /* 0x000ea4000c1e1b00 */
[----:B0-----:R-:W-:-:S05]  /*02a0*/  IMAD.WIDE.U32 R36, R29, 0x8, R24 ;  /* 0x000000081d247825 */ /* 0x001fca00078e0018 */
[----:B------:R0:W2:Y:S02]  /*02b0*/  LDG.E.64 R22, desc[UR10][R36.64] ;  /* 0x0000000a24167981 */ /* 0x0000a4000c1e1b00 */
[----:B0-----:R-:W-:-:S04]  /*02c0*/  IMAD.WIDE.U32 R36, R2, 0x8, R30 ;  /* 0x0000000802247825 */ /* 0x001fc800078e001e */
[----:B---3--:R-:W-:-:S04]  /*02d0*/  FMUL R6, R16, R19 ;  /* 0x0000001310067220 */ /* 0x008fc80000400000 */
[----:B------:R-:W-:Y:S02]  /*02e0*/  FFMA R6, R17, R18, -R6 ;  /* 0x0000001211067223 */ /* 0x000fe40000000806 */
[----:B------:R0:W3:Y:S04]  /*02f0*/  LDG.E.64 R16, desc[UR10][R34.64] ;  /* 0x0000000a22107981 */ /* 0x0000e8000c1e1b00 */
[----:B------:R-:W3:Y:S01]  /*0300*/  LDG.E.64 R18, desc[UR10][R36.64] ;  /* 0x0000000a24127981 */ /* 0x000ee2000c1e1b00 */
[----:B--2---:R-:W-:Y:S01]  /*0310*/  FMUL R8, R20, R23 ;  /* 0x0000001714087220 */ /* 0x004fe20000400000 */
[----:B0-----:R-:W-:-:S04]  /*0320*/  IMAD.WIDE.U32 R34, R2, 0x8, R26 ;  /* 0x0000000802227825 */ /* 0x001fc800078e001a */
[----:B------:R-:W-:Y:S01]  /*0330*/  FFMA R23, R21, R22, -R8 ;  /* 0x0000001615177223 */ /* 0x000fe20000000808 */
[----:B------:R-:W-:-:S04]  /*0340*/  IMAD.WIDE.U32 R20, R2, 0x8, R24 ;  /* 0x0000000802147825 */ /* 0x000fc800078e0018 */
[----:B---3--:R-:W-:-:S04]  /*0350*/  FMUL R8, R16, R19 ;  /* 0x0000001310087220 */ /* 0x008fc80000400000 */
[----:B------:R-:W-:Y:S02]  /*0360*/  FFMA R8, R17, R18, -R8 ;  /* 0x0000001211087223 */ /* 0x000fe40000000808 */
[----:B------:R0:W2:Y:S04]  /*0370*/  LDG.E.64 R16, desc[UR10][R34.64] ;  /* 0x0000000a22107981 */ /* 0x0000a8000c1e1b00 */
[----:B------:R-:W2:Y:S01]  /*0380*/  LDG.E.64 R18, desc[UR10][R20.64] ;  /* 0x0000000a14127981 */ /* 0x000ea2000c1e1b00 */
[----:B------:R-:W-:-:S04]  /*0390*/  IMAD.WIDE.U32 R36, R5, 0x8, R30 ;  /* 0x0000000805247825 */ /* 0x000fc800078e001e */
[----:B0-----:R-:W-:-:S04]  /*03a0*/  IMAD.WIDE.U32 R34, R5, 0x8, R32 ;  /* 0x0000000805227825 */ /* 0x001fc800078e0020 */
[----:B--2---:R-:W-:-:S04]  /*03b0*/  FMUL R16, R16, R19 ;  /* 0x0000001310107220 */ /* 0x004fc80000400000 */
[----:B------:R-:W-:Y:S02]  /*03c0*/  FFMA R21, R17, R18, -R16 ;  /* 0x0000001211157223 */ /* 0x000fe40000000810 */
[----:B------:R0:W2:Y:S04]  /*03d0*/  LDG.E.64 R16, desc[UR10][R34.64] ;  /* 0x0000000a22107981 */ /* 0x0000a8000c1e1b00 */
[----:B------:R-:W2:Y:S01]  /*03e0*/  LDG.E.64 R18, desc[UR10][R36.64] ;  /* 0x0000000a24127981 */ /* 0x000ea2000c1e1b00 */
[----:B------:R-:W-:-:S04]  /*03f0*/  FADD R23, R6, R23 ;  /* 0x0000001706177221 */ /* 0x000fc80000000000 */
[----:B------:R-:W-:Y:S01]  /*0400*/  FADD R4, -R23, R4 ;  /* 0x0000000417047221 */ /* 0x000fe20000000100 */
[----:B0-----:R-:W-:-:S04]  /*0410*/  IMAD.WIDE.U32 R34, R5, 0x8, R26 ;  /* 0x0000000805227825 */ /* 0x001fc800078e001a */
[----:B------:R-:W-:-:S04]  /*0420*/  IMAD.WIDE.U32 R22, R5, 0x8, R24 ;  /* 0x0000000805167825 */ /* 0x000fc800078e0018 */
[----:B--2---:R-:W-:-:S04]  /*0430*/  FMUL R6, R16, R19 ;  /* 0x0000001310067220 */ /* 0x004fc80000400000 */
[----:B------:R-:W-:Y:S02]  /*0440*/  FFMA R6, R17, R18, -R6 ;  /* 0x0000001211067223 */ /* 0x000fe40000000806 */
[----:B------:R0:W2:Y:S04]  /*0450*/  LDG.E.64 R16, desc[UR10][R34.64] ;  /* 0x0000000a22107981 */ /* 0x0000a8000c1e1b00 */
[----:B------:R1:W2:Y:S01]  /*0460*/  LDG.E.64 R18, desc[UR10][R22.64] ;  /* 0x0000000a16127981 */ /* 0x0002a2000c1e1b00 */
[----:B------:R-:W-:-:S04]  /*0470*/  IMAD.WIDE.U32 R36, R7, 0x8, R30 ;  /* 0x0000000807247825 */ /* 0x000fc800078e001e */
[----:B0-----:R-:W-:-:S04]  /*0480*/  IMAD.WIDE.U32 R34, R7, 0x8, R32 ;  /* 0x0000000807227825 */ /* 0x001fc800078e0020 */
[----:B-1----:R-:W-:Y:S01]  /*0490*/  FADD R23, R8, R21 ;  /* 0x0000001508177221 */ /* 0x002fe20000000000 */
[----:B--2---:R-:W-:-:S04]  /*04a0*/  FMUL R16, R16, R19 ;  /* 0x0000001310107220 */ /* 0x004fc80000400000 */
[----:B------:R-:W-:Y:S02]  /*04b0*/  FFMA R21, R17, R18, -R16 ;  /* 0x0000001211157223 */ /* 0x000fe40000000810 */
[----:B------:R0:W2:Y:S04]  /*04c0*/  LDG.E.64 R16, desc[UR10][R34.64] ;  /* 0x0000000a22107981 */ /* 0x0000a8000c1e1b00 */
[----:B------:R-:W2:Y:S01]  /*04d0*/  LDG.E.64 R18, desc[UR10][R36.64] ;  /* 0x0000000a24127981 */ /* 0x000ea2000c1e1b00 */
[----:B------:R-:W-:Y:S01]  /*04e0*/  FADD R8, R4, -R23 ;  /* 0x8000001704087221 */ /* 0x000fe20000000000 */
[----:B------:R-:W-:-:S04]  /*04f0*/  IMAD.WIDE.U32 R22, R7, 0x8, R24 ;  /* 0x0000000807167825 */ /* 0x000fc800078e0018 */
[----:B0-----:R-:W-:-:S04]  /*0500*/  IMAD.WIDE.U32 R34, R7, 0x8, R26 ;  /* 0x0000000807227825 */ /* 0x001fc800078e001a */
        /* <DEDUP_REMOVED lines=30> */
[----:B------:R-:W2:Y:S04]  /*06f0*/  LDG.E.64 R16, desc[UR10][R34.64] ;  /* 0x0000000a22107981 */ /* 0x000ea8000c1e1b00 */
[----:B------:R-:W2:Y:S01]  /*0700*/  LDG.E.64 R18, desc[UR10][R22.64] ;  /* 0x0000000a16127981 */ /* 0x000ea2000c1e1b00 */
[----:B------:R-:W-:-:S04]  /*0710*/  IMAD.WIDE.U32 R36, R13, 0x8, R30 ;  /* 0x000000080d247825 */ /* 0x000fc800078e001e */
[----:B--2---:R-:W-:-:S04]  /*0720*/  FMUL R16, R16, R19 ;  /* 0x0000001310107220 */ /* 0x004fc80000400000 */
[----:B------:R-:W-:Y:S01]  /*0730*/  FFMA R35, R17, R18, -R16 ;  /* 0x0000001211237223 */ /* 0x000fe20000000810 */
[----:B------:R-:W-:Y:S01]  /*0740*/  IMAD.WIDE.U32 R16, R13, 0x8, R32 ;  /* 0x000000080d107825 */ /* 0x000fe200078e0020 */
[----:B------:R-:W2:Y:S05]  /*0750*/  LDG.E.64 R18, desc[UR10][R36.64] ;  /* 0x0000000a24127981 */ /* 0x000eaa000c1e1b00 */
[----:B------:R-:W2:Y:S01]  /*0760*/  LDG.E.64 R16, desc[UR10][R16.64] ;  /* 0x0000000a10107981 */ /* 0x000ea2000c1e1b00 */
[----:B------:R-:W-:-:S04]  /*0770*/  FADD R21, R6, R21 ;  /* 0x0000001506157221 */ /* 0x000fc80000000000 */
[----:B------:R-:W-:Y:S01]  /*0780*/  FADD R6, R8, -R21 ;  /* 0x8000001508067221 */ /* 0x000fe20000000000 */
[----:B------:R-:W-:-:S04]  /*0790*/  IMAD.WIDE.U32 R20, R13, 0x8, R24 ;  /* 0x000000080d147825 */ /* 0x000fc800078e0018 */
[C---:B------:R-:W-:Y:S02]  /*07a0*/  IMAD.WIDE.U32 R22, R15.reuse, 0x8, R30 ;  /* 0x000000080f167825 */ /* 0x040fe400078e001e */
[----:B------:R-:W3:Y:S02]  /*07b0*/  LDG.E.64 R20, desc[UR10][R20.64] ;  /* 0x0000000a14147981 */ /* 0x000ee4000c1e1b00 */
[----:B------:R-:W-:Y:S02]  /*07c0*/  IMAD.WIDE.U32 R30, R15, 0x8, R26 ;  /* 0x000000080f1e7825 */ /* 0x000fe400078e001a */
[----:B------:R-:W4:Y:S02]  /*07d0*/  LDG.E.64 R22, desc[UR10][R22.64] ;  /* 0x0000000a16167981 */ /* 0x000f24000c1e1b00 */
[----:B--2---:R-:W-:-:S04]  /*07e0*/  FMUL R10, R16, R19 ;  /* 0x00000013100a7220 */ /* 0x004fc80000400000 */
[----:B------:R-:W-:Y:S01]  /*07f0*/  FFMA R8, R17, R18, -R10 ;  /* 0x0000001211087223 */ /* 0x000fe2000000080a */
[----:B------:R-:W-:-:S04]  /*0800*/  IMAD.WIDE.U32 R18, R13, 0x8, R26 ;  /* 0x000000080d127825 */ /* 0x000fc800078e001a */
[C---:B------:R-:W-:Y:S02]  /*0810*/  IMAD.WIDE.U32 R16, R15.reuse, 0x8, R32 ;  /* 0x000000080f107825 */ /* 0x040fe400078e0020 */
[----:B------:R-:W3:Y:S02]  /*0820*/  LDG.E.64 R18, desc[UR10][R18.64] ;  /* 0x0000000a12127981 */ /* 0x000ee4000c1e1b00 */
[----:B------:R-:W-:Y:S02]  /*0830*/  IMAD.WIDE.U32 R26, R15, 0x8, R24 ;  /* 0x000000080f1a7825 */ /* 0x000fe400078e0018 */
[----:B------:R-:W4:Y:S04]  /*0840*/  LDG.E.64 R16, desc[UR10][R16.64] ;  /* 0x0000000a10107981 */ /* 0x000f28000c1e1b00 */
[----:B------:R-:W2:Y:S04]  /*0850*/  LDG.E.64 R24, desc[UR10][R30.64] ;  /* 0x0000000a1e187981 */ /* 0x000ea8000c1e1b00 */
[----:B------:R-:W2:Y:S01]  /*0860*/  LDG.E.64 R26, desc[UR10][R26.64] ;  /* 0x0000000a1a1a7981 */ /* 0x000ea2000c1e1b00 */
[----:B------:R-:W-:Y:S01]  /*0870*/  UIADD3 UR8, UPT, UPT, UR8, 0x8, URZ ;  /* 0x0000000808087890 */ /* 0x000fe2000fffe0ff */
[----:B------:R-:W-:-:S03]  /*0880*/  FADD R35, R4, R35 ;  /* 0x0000002304237221 */ /* 0x000fc60000000000 */
[----:B------:R-:W-:Y:S01]  /*0890*/  UISETP.NE.AND UP1, UPT, UR8, URZ, UPT ;  /* 0x000000ff0800728c */ /* 0x000fe2000bf25270 */
[----:B------:R-:W-:Y:S01]  /*08a0*/  FADD R6, R6, -R35 ;  /* 0x8000002306067221 */ /* 0x000fe20000000000 */
[C---:B------:R-:W-:Y:S02]  /*08b0*/  LEA R2, R0.reuse, R2, 0x3 ;  /* 0x0000000200027211 */ /* 0x040fe400078e18ff */
[C---:B------:R-:W-:Y:S02]  /*08c0*/  LEA R5, R0.reuse, R5, 0x3 ;  /* 0x0000000500057211 */ /* 0x040fe400078e18ff */
[C---:B------:R-:W-:Y:S02]  /*08d0*/  LEA R7, R0.reuse, R7, 0x3 ;  /* 0x0000000700077211 */ /* 0x040fe400078e18ff */
[C---:B------:R-:W-:Y:S02]  /*08e0*/  LEA R9, R0.reuse, R9, 0x3 ;  /* 0x0000000900097211 */ /* 0x040fe400078e18ff */
[----:B------:R-:W-:-:S02]  /*08f0*/  LEA R11, R0, R11, 0x3 ;  /* 0x0000000b000b7211 */ /* 0x000fc400078e18ff */
[C---:B------:R-:W-:Y:S02]  /*0900*/  LEA R13, R0.reuse, R13, 0x3 ;  /* 0x0000000d000d7211 */ /* 0x040fe400078e18ff */
[C---:B------:R-:W-:Y:S02]  /*0910*/  LEA R15, R0.reuse, R15, 0x3 ;  /* 0x0000000f000f7211 */ /* 0x040fe400078e18ff */
[----:B------:R-:W-:Y:S01]  /*0920*/  LEA R29, R0, R29, 0x3 ;  /* 0x0000001d001d7211 */ /* 0x000fe200078e18ff */
[----:B---3--:R-:W-:Y:S01]  /*0930*/  FMUL R10, R18, R21 ;  /* 0x00000015120a7220 */ /* 0x008fe20000400000 */
[----:B----4-:R-:W-:-:S03]  /*0940*/  FMUL R4, R16, R23 ;  /* 0x0000001710047220 */ /* 0x010fc60000400000 */
[----:B------:R-:W-:Y:S01]  /*0950*/  FFMA R33, R19, R20, -R10 ;  /* 0x0000001413217223 */ /* 0x000fe2000000080a */
[----:B------:R-:W-:Y:S01]  /*0960*/  FFMA R4, R17, R22, -R4 ;  /* 0x0000001611047223 */ /* 0x000fe20000000804 */
[----:B--2---:R-:W-:Y:S02]  /*0970*/  FMUL R24, R24, R27 ;  /* 0x0000001b18187220 */ /* 0x004fe40000400000 */
[----:B------:R-:W-:Y:S02]  /*0980*/  FADD R33, R8, R33 ;  /* 0x0000002108217221 */ /* 0x000fe40000000000 */
[----:B------:R-:W-:Y:S02]  /*0990*/  FFMA R25, R25, R26, -R24 ;  /* 0x0000001a19197223 */ /* 0x000fe40000000818 */
[----:B------:R-:W-:Y:S02]  /*09a0*/  FADD R6, R6, -R33 ;  /* 0x8000002106067221 */ /* 0x000fe40000000000 */
[----:B------:R-:W-:-:S04]  /*09b0*/  FADD R25, R4, R25 ;  /* 0x0000001904197221 */ /* 0x000fc80000000000 */
[----:B------:R-:W-:Y:S01]  /*09c0*/  FADD R4, R6, -R25 ;  /* 0x8000001906047221 */ /* 0x000fe20000000000 */
[----:B------:R-:W-:Y:S06]  /*09d0*/  BRA.U UP1, `(.L_x_2) ;  /* 0xfffffff901047547 */ /* 0x000fec000b83ffff */
.L_x_1:
[----:B------:R-:W-:Y:S05]  /*09e0*/  BRA.U !UP0, `(.L_x_0) ;  /* 0x0000000908047547 */ /* 0x000fea000b800000 */
[----:B------:R-:W-:Y:S02]  /*09f0*/  UISETP.GE.U32.AND UP0, UPT, UR7, 0x4, UPT ;  /* 0x000000040700788c */ /* 0x000fe4000bf06070 */
[----:B------:R-:W-:-:S04]  /*0a00*/  ULOP3.LUT UR8, UR6, 0x3, URZ, 0xc0, !UPT ;  /* 0x0000000306087892 */ /* 0x000fc8000f8ec0ff */
[----:B------:R-:W-:-:S03]  /*0a10*/  UISETP.NE.AND UP1, UPT, UR8, URZ, UPT ;  /* 0x000000ff0800728c */ /* 0x000fc6000bf25270 */
[----:B------:R-:W-:Y:S08]  /*0a20*/  BRA.U !UP0, `(.L_x_3) ;  /* 0x0000000508047547 */ /* 0x000ff0000b800000 */
[----:B------:R-:W0:Y:S01]  /*0a30*/  LDC.64 R18, c[0x0][0x398] ;  /* 0x0000e600ff127b82 */ /* 0x000e220000000a00 */
[----:B------:R-:W-:-:S07]  /*0a40*/  IMAD R31, R0, UR4, R3 ;  /* 0x00000004001f7c24 */ /* 0x000fce000f8e0203 */
[----:B------:R-:W1:Y:S08]  /*0a50*/  LDC.64 R8, c[0x0][0x388] ;  /* 0x0000e200ff087b82 */ /* 0x000e700000000a00 */
[----:B------:R-:W2:Y:S01]  /*0a60*/  LDC.64 R10, c[0x0][0x390] ;  /* 0x0000e400ff0a7b82 */ /* 0x000ea20000000a00 */
[----:B0-----:R-:W-:-:S07]  /*0a70*/  IMAD.WIDE.U32 R6, R31, 0x8, R18 ;  /* 0x000000081f067825 */ /* 0x001fce00078e0012 */
[----:B------:R-:W0:Y:S01]  /*0a80*/  LDC.64 R24, c[0x0][0x3a0] ;  /* 0x0000e800ff187b82 */ /* 0x000e220000000a00 */
[----:B------:R-:W3:Y:S01]  /*0a90*/  LDG.E.64 R6, desc[UR10][R6.64] ;  /* 0x0000000a06067981 */ /* 0x000ee2000c1e1b00 */
[----:B-1----:R-:W-:-:S06]  /*0aa0*/  IMAD.WIDE.U32 R14, R31, 0x8, R8 ;  /* 0x000000081f0e7825 */ /* 0x002fcc00078e0008 */
[----:B------:R-:W3:Y:S01]  /*0ab0*/  LDG.E.64 R14, desc[UR10][R14.64] ;  /* 0x0000000a0e0e7981 */ /* 0x000ee2000c1e1b00 */
[C---:B------:R-:W-:Y:S01]  /*0ac0*/  IADD3 R5, PT, PT, R31.reuse, R0, RZ ;  /* 0x000000001f057210 */ /* 0x040fe20007ffe0ff */
[----:B--2---:R-:W-:-:S04]  /*0ad0*/  IMAD.WIDE.U32 R16, R31, 0x8, R10 ;  /* 0x000000081f107825 */ /* 0x004fc800078e000a */
[----:B------:R-:W-:Y:S02]  /*0ae0*/  IMAD.WIDE.U32 R12, R5, 0x8, R18 ;  /* 0x00000008050c7825 */ /* 0x000fe400078e0012 */
[----:B------:R-:W2:Y:S02]  /*0af0*/  LDG.E.64 R16, desc[UR10][R16.64] ;  /* 0x0000000a10107981 */ /* 0x000ea4000c1e1b00 */
[----:B0-----:R-:W-:Y:S02]  /*0b00*/  IMAD.WIDE.U32 R30, R31, 0x8, R24 ;  /* 0x000000081f1e7825 */ /* 0x001fe400078e0018 */
[----:B------:R-:W4:Y:S02]  /*0b10*/  LDG.E.64 R12, desc[UR10][R12.64] ;  /* 0x0000000a0c0c7981 */ /* 0x000f24000c1e1b00 */
[----:B------:R-:W-:-:S05]  /*0b20*/  IMAD.WIDE.U32 R20, R5, 0x8, R8 ;  /* 0x0000000805147825 */ /* 0x000fca00078e0008 */
[----:B------:R-:W4:Y:S01]  /*0b30*/  LDG.E.64 R26, desc[UR10][R20.64] ;  /* 0x0000000a141a7981 */ /* 0x000f22000c1e1b00 */
[----:B---3--:R-:W-:-:S04]  /*0b40*/  FMUL R2, R6, R15 ;  /* 0x0000000f06027220 */ /* 0x008fc80000400000 */
[----:B------:R-:W-:Y:S02]  /*0b50*/  FFMA R2, R7, R14, -R2 ;  /* 0x0000000e07027223 */ /* 0x000fe40000000802 */
[----:B------:R-:W2:Y:S01]  /*0b60*/  LDG.E.64 R14, desc[UR10][R30.64] ;  /* 0x0000000a1e0e7981 */ /* 0x000ea2000c1e1b00 */
[----:B------:R-:W-:-:S04]  /*0b70*/  IMAD.WIDE.U32 R22, R5, 0x8, R24 ;  /* 0x0000000805167825 */ /* 0x000fc800078e0018 */
[----:B------:R-:W-:Y:S02]  /*0b80*/  IMAD.WIDE.U32 R28, R5, 0x8, R10 ;  /* 0x00000008051c7825 */ /* 0x000fe400078e000a */
[----:B------:R-:W3:Y:S04]  /*0b90*/  LDG.E.64 R22, desc[UR10][R22.64] ;  /* 0x0000000a16167981 */ /* 0x000ee8000c1e1b00 */
[----:B------:R-:W3:Y:S01]  /*0ba0*/  LDG.E.64 R6, desc[UR10][R28.64] ;  /* 0x0000000a1c067981 */ /* 0x000ee2000c1e1b00 */
[----:B----4-:R-:W-:-:S04]  /*0bb0*/  FMUL R34, R12, R27 ;  /* 0x0000001b0c227220 */ /* 0x010fc80000400000 */
[----:B------:R-:W-:Y:S01]  /*0bc0*/  FFMA R26, R13, R26, -R34 ;  /* 0x0000001a0d1a7223 */ /* 0x000fe20000000822 */
[----:B--2---:R-:W-:Y:S01]  /*0bd0*/  FMUL R32, R16, R15 ;  /* 0x0000000f10207220 */ /* 0x004fe20000400000 */
[----:B------:R-:W-:-:S04]  /*0be0*/  IADD3 R15, PT, PT, R5, R0, RZ ;  /* 0x00000000050f7210 */ /* 0x000fc80007ffe0ff */
[----:B------:R-:W-:Y:S01]  /*0bf0*/  IADD3 R27, PT, PT, R15, R0, RZ ;  /* 0x000000000f1b7210 */ /* 0x000fe20007ffe0ff */
[----:B------:R-:W-:Y:S01]  /*0c00*/  FFMA R5, R17, R14, -R32 ;  /* 0x0000000e11057223 */ /* 0x000fe20000000820 */
[----:B------:R-:W-:-:S04]  /*0c10*/  IMAD.WIDE.U32 R20, R15, 0x8, R18 ;  /* 0x000000080f147825 */ /* 0x000fc800078e0012 */
[----:B------:R-:W-:Y:S02]  /*0c20*/  IMAD.WIDE.U32 R12, R27, 0x8, R18 ;  /* 0x000000081b0c7825 */ /* 0x000fe400078e0012 */
[----:B------:R-:W2:Y:S02]  /*0c30*/  LDG.E.64 R20, desc[UR10][R20.64] ;  /* 0x0000000a14147981 */ /* 0x000ea4000c1e1b00 */
[C---:B------:R-:W-:Y:S02]  /*0c40*/  IMAD.WIDE.U32 R16, R15.reuse, 0x8, R8 ;  /* 0x000000080f107825 */ /* 0x040fe400078e0008 */
[----:B------:R-:W4:Y:S02]  /*0c50*/  LDG.E.64 R12, desc[UR10][R12.64] ;  /* 0x0000000a0c0c7981 */ /* 0x000f24000c1e1b00 */
[C---:B------:R-:W-:Y:S02]  /*0c60*/  IMAD.WIDE.U32 R18, R15.reuse, 0x8, R10 ;  /* 0x000000080f127825 */ /* 0x040fe400078e000a */
[----:B------:R-:W2:Y:S02]  /*0c70*/  LDG.E.64 R16, desc[UR10][R16.64] ;  /* 0x0000000a10107981 */ /* 0x000ea4000c1e1b00 */
[----:B------:R-:W-:-:S02]  /*0c80*/  IMAD.WIDE.U32 R14, R15, 0x8, R24 ;  /* 0x000000080f0e7825 */ /* 0x000fc400078e0018 */
[----:B------:R-:W5:Y:S02]  /*0c90*/  LDG.E.64 R18, desc[UR10][R18.64] ;  /* 0x0000000a12127981 */ /* 0x000f64000c1e1b00 */
[C---:B------:R-:W-:Y:S02]  /*0ca0*/  IMAD.WIDE.U32 R8, R27.reuse, 0x8, R8 ;  /* 0x000000081b087825 */ /* 0x040fe400078e0008 */
[----:B------:R-:W5:Y:S02]  /*0cb0*/  LDG.E.64 R14, desc[UR10][R14.64] ;  /* 0x0000000a0e0e7981 */ /* 0x000f64000c1e1b00 */
[C---:B------:R-:W-:Y:S02]  /*0cc0*/  IMAD.WIDE.U32 R10, R27.reuse, 0x8, R10 ;  /* 0x000000081b0a7825 */ /* 0x040fe400078e000a */
[----:B------:R-:W4:Y:S02]  /*0cd0*/  LDG.E.64 R8, desc[UR10][R8.64] ;  /* 0x0000000a08087981 */ /* 0x000f24000c1e1b00 */
[----:B------:R-:W-:-:S02]  /*0ce0*/  IMAD.WIDE.U32 R24, R27, 0x8, R24 ;  /* 0x000000081b187825 */ /* 0x000fc400078e0018 */
[----:B------:R-:W4:Y:S04]  /*0cf0*/  LDG.E.64 R10, desc[UR10][R10.64] ;  /* 0x0000000a0a0a7981 */ /* 0x000f28000c1e1b00 */
[----:B------:R-:W4:Y:S01]  /*0d00*/  LDG.E.64 R24, desc[UR10][R24.64] ;  /* 0x0000000a18187981 */ /* 0x000f22000c1e1b00 */
[----:B---3--:R-:W-:Y:S01]  /*0d10*/  FMUL R6, R6, R23 ;  /* 0x0000001706067220 */ /* 0x008fe20000400000 */
[----:B------:R-:W-:-:S03]  /*0d20*/  FADD R5, R2, R5 ;  /* 0x0000000502057221 */ /* 0x000fc60000000000 */
[----:B------:R-:W-:Y:S01]  /*0d30*/  FFMA R7, R7, R22, -R6 ;  /* 0x0000001607077223 */ /* 0x000fe20000000806 */
[----:B------:R-:W-:-:S03]  /*0d40*/  FADD R5, R4, -R5 ;  /* 0x8000000504057221 */ /* 0x000fc60000000000 */
[----:B------:R-:W-:-:S04]  /*0d50*/  FADD R26, R26, R7 ;  /* 0x000000071a1a7221 */ /* 0x000fc80000000000 */
[----:B------:R-:W-:Y:S01]  /*0d60*/  FADD R5, R5, -R26 ;  /* 0x8000001a05057221 */ /* 0x000fe20000000000 */
[----:B------:R-:W-:Y:S01]  /*0d70*/  UIADD3 UR4, UPT, UPT, UR4, 0x4, URZ ;  /* 0x0000000404047890 */ /* 0x000fe2000fffe0ff */
[----:B--2---:R-:W-:-:S04]  /*0d80*/  FMUL R2, R20, R17 ;  /* 0x0000001114027220 */ /* 0x004fc80000400000 */
[----:B------:R-:W-:Y:S01]  /*0d90*/  FFMA R2, R21, R16, -R2 ;  /* 0x0000001015027223 */ /* 0x000fe20000000802 */
[----:B-----5:R-:W-:-:S04]  /*0da0*/  FMUL R6, R18, R15 ;  /* 0x0000000f12067220 */ /* 0x020fc80000400000 */
[----:B------:R-:W-:Y:S01]  /*0db0*/  FFMA R19, R19, R14, -R6 ;  /* 0x0000000e13137223 */ /* 0x000fe20000000806 */
[----:B----4-:R-:W-:-:S03]  /*0dc0*/  FMUL R12, R12, R9 ;  /* 0x000000090c0c7220 */ /* 0x010fc60000400000 */
[----:B------:R-:W-:Y:S01]  /*0dd0*/  FADD R2, R2, R19 ;  /* 0x0000001302027221 */ /* 0x000fe20000000000 */
[----:B------:R-:W-:Y:S01]  /*0de0*/  FMUL R10, R10, R25 ;  /* 0x000000190a0a7220 */ /* 0x000fe20000400000 */
[----:B------:R-:W-:-:S03]  /*0df0*/  FFMA R8, R13, R8, -R12 ;  /* 0x000000080d087223 */ /* 0x000fc6000000080c */
[----:B------:R-:W-:Y:S01]  /*0e00*/  FFMA R11, R11, R24, -R10 ;  /* 0x000000180b0b7223 */ /* 0x000fe2000000080a */
[----:B------:R-:W-:-:S03]  /*0e10*/  FADD R2, R5, -R2 ;  /* 0x8000000205027221 */ /* 0x000fc60000000000 */
[----:B------:R-:W-:-:S04]  /*0e20*/  FADD R11, R8, R11 ;  /* 0x0000000b080b7221 */ /* 0x000fc80000000000 */
[----:B------:R-:W-:-:S07]  /*0e30*/  FADD R4, R2, -R11 ;  /* 0x8000000b02047221 */ /* 0x000fce0000000000 */
.L_x_3:
[----:B------:R-:W-:Y:S05]  /*0e40*/  BRA.U !UP1, `(.L_x_0) ;  /* 0x0000000109ec7547 */ /* 0x000fea000b800000 */
[----:B------:R-:W-:Y:S02]  /*0e50*/  UISETP.NE.AND UP0, UPT, UR8, 0x1, UPT ;  /* 0x000000010800788c */ /* 0x000fe4000bf05270 */
[----:B------:R-:W-:-:S04]  /*0e60*/  ULOP3.LUT UR6, UR6, 0x1, URZ, 0xc0, !UPT ;  /* 0x0000000106067892 */ /* 0x000fc8000f8ec0ff */
[----:B------:R-:W-:-:S03]  /*0e70*/  UISETP.NE.U32.AND UP1, UPT, UR6, 0x1, UPT ;  /* 0x000000010600788c */ /* 0x000fc6000bf25070 */
[----:B------:R-:W-:Y:S08]  /*0e80*/  BRA.U !UP0, `(.L_x_4) ;  /* 0x00000001088c7547 */ /* 0x000ff0000b800000 */
[----:B------:R-:W0:Y:S01]  /*0e90*/  LDC.64 R8, c[0x0][0x398] ;  /* 0x0000e600ff087b82 */ /* 0x000e220000000a00 */
[----:B------:R-:W-:-:S05]  /*0ea0*/  IMAD R17, R0, UR4, R3 ;  /* 0x0000000400117c24 */ /* 0x000fca000f8e0203 */
[C---:B------:R-:W-:Y:S02]  /*0eb0*/  IADD3 R5, PT, PT, R17.reuse, R0, RZ ;  /* 0x0000000011057210 */ /* 0x040fe40007ffe0ff */
[----:B------:R-:W1:Y:S08]  /*0ec0*/  LDC.64 R10, c[0x0][0x388] ;  /* 0x0000e200ff0a7b82 */ /* 0x000e700000000a00 */
[----:B------:R-:W2:Y:S08]  /*0ed0*/  LDC.64 R12, c[0x0][0x390] ;  /* 0x0000e400ff0c7b82 */ /* 0x000eb00000000a00 */
[----:B------:R-:W3:Y:S01]  /*0ee0*/  LDC.64 R6, c[0x0][0x3a0] ;  /* 0x0000e800ff067b82 */ /* 0x000ee20000000a00 */
[----:B0-----:R-:W-:-:S04]  /*0ef0*/  IMAD.WIDE.U32 R14, R17, 0x8, R8 ;  /* 0x00000008110e7825 */ /* 0x001fc800078e0008 */
[----:B------:R-:W-:Y:S02]  /*0f00*/  IMAD.WIDE.U32 R8, R5, 0x8, R8 ;  /* 0x0000000805087825 */ /* 0x000fe400078e0008 */
[----:B------:R-:W4:Y:S02]  /*0f10*/  LDG.E.64 R14, desc[UR10][R14.64] ;  /* 0x0000000a0e0e7981 */ /* 0x000f24000c1e1b00 */
[--C-:B-1----:R-:W-:Y:S02]  /*0f20*/  IMAD.WIDE.U32 R20, R17, 0x8, R10.reuse ;  /* 0x0000000811147825 */ /* 0x102fe400078e000a */
[----:B------:R-:W5:Y:S02]  /*0f30*/  LDG.E.64 R8, desc[UR10][R8.64] ;  /* 0x0000000a08087981 */ /* 0x000f64000c1e1b00 */
[----:B------:R-:W-:Y:S02]  /*0f40*/  IMAD.WIDE.U32 R10, R5, 0x8, R10 ;  /* 0x00000008050a7825 */ /* 0x000fe400078e000a */
[----:B------:R-:W4:Y:S02]  /*0f50*/  LDG.E.64 R20, desc[UR10][R20.64] ;  /* 0x0000000a14147981 */ /* 0x000f24000c1e1b00 */
[----:B--2---:R-:W-:-:S02]  /*0f60*/  IMAD.WIDE.U32 R18, R17, 0x8, R12 ;  /* 0x0000000811127825 */ /* 0x004fc400078e000c */
[----:B------:R-:W5:Y:S02]  /*0f70*/  LDG.E.64 R10, desc[UR10][R10.64] ;  /* 0x0000000a0a0a7981 */ /* 0x000f64000c1e1b00 */
[----:B------:R-:W-:Y:S02]  /*0f80*/  IMAD.WIDE.U32 R12, R5, 0x8, R12 ;  /* 0x00000008050c7825 */ /* 0x000fe400078e000c */
[----:B------:R-:W2:Y:S02]  /*0f90*/  LDG.E.64 R18, desc[UR10][R18.64] ;  /* 0x0000000a12127981 */ /* 0x000ea4000c1e1b00 */
[--C-:B---3--:R-:W-:Y:S02]  /*0fa0*/  IMAD.WIDE.U32 R16, R17, 0x8, R6.reuse ;  /* 0x0000000811107825 */ /* 0x108fe400078e0006 */
[----:B------:R-:W3:Y:S02]  /*0fb0*/  LDG.E.64 R12, desc[UR10][R12.64] ;  /* 0x0000000a0c0c7981 */ /* 0x000ee4000c1e1b00 */
[----:B------:R-:W-:-:S02]  /*0fc0*/  IMAD.WIDE.U32 R6, R5, 0x8, R6 ;  /* 0x0000000805067825 */ /* 0x000fc400078e0006 */
[----:B------:R-:W2:Y:S04]  /*0fd0*/  LDG.E.64 R16, desc[UR10][R16.64] ;  /* 0x0000000a10107981 */ /* 0x000ea8000c1e1b00 */
[----:B------:R-:W3:Y:S01]  /*0fe0*/  LDG.E.64 R6, desc[UR10][R6.64] ;  /* 0x0000000a06067981 */ /* 0x000ee2000c1e1b00 */
[----:B------:R-:W-:Y:S01]  /*0ff0*/  UIADD3 UR4, UPT, UPT, UR4, 0x2, URZ ;  /* 0x0000000204047890 */ /* 0x000fe2000fffe0ff */
[----:B----4-:R-:W-:-:S04]  /*1000*/  FMUL R2, R14, R21 ;  /* 0x000000150e027220 */ /* 0x010fc80000400000 */
[----:B------:R-:W-:Y:S01]  /*1010*/  FFMA R2, R15, R20, -R2 ;  /* 0x000000140f027223 */ /* 0x000fe20000000802 */
[----:B-----5:R-:W-:Y:S01]  /*1020*/  FMUL R14, R8, R11 ;  /* 0x0000000b080e7220 */ /* 0x020fe20000400000 */
[----:B--2---:R-:W-:-:S04]  /*1030*/  FMUL R22, R18, R17 ;  /* 0x0000001112167220 */ /* 0x004fc80000400000 */
[----:B------:R-:W-:Y:S01]  /*1040*/  FFMA R5, R19, R16, -R22 ;  /* 0x0000001013057223 */ /* 0x000fe20000000816 */
[----:B---3--:R-:W-:Y:S01]  /*1050*/  FMUL R16, R12, R7 ;  /* 0x000000070c107220 */ /* 0x008fe20000400000 */
[----:B------:R-:W-:Y:S02]  /*1060*/  FFMA R9, R9, R10, -R14 ;  /* 0x0000000a09097223 */ /* 0x000fe4000000080e */
[----:B------:R-:W-:Y:S01]  /*1070*/  FADD R5, R2, R5 ;  /* 0x0000000502057221 */ /* 0x000fe20000000000 */
[----:B------:R-:W-:-:S03]  /*1080*/  FFMA R16, R13, R6, -R16 ;  /* 0x000000060d107223 */ /* 0x000fc60000000810 */
[----:B------:R-:W-:Y:S01]  /*1090*/  FADD R4, R4, -R5 ;  /* 0x8000000504047221 */ /* 0x000fe20000000000 */
[----:B------:R-:W-:-:S04]  /*10a0*/  FADD R9, R9, R16 ;  /* 0x0000001009097221 */ /* 0x000fc80000000000 */
[----:B------:R-:W-:-:S07]  /*10b0*/  FADD R4, R4, -R9 ;  /* 0x8000000904047221 */ /* 0x000fce0000000000 */
.L_x_4:
[----:B------:R-:W-:Y:S05]  /*10c0*/  BRA.U UP1, `(.L_x_0) ;  /* 0x00000001014c7547 */ /* 0x000fea000b800000 */
[----:B------:R-:W0:Y:S01]  /*10d0*/  LDC.64 R6, c[0x0][0x398] ;  /* 0x0000e600ff067b82 */ /* 0x000e220000000a00 */
[----:B------:R-:W-:-:S07]  /*10e0*/  IMAD R5, R0, UR4, R3 ;  /* 0x0000000400057c24 */ /* 0x000fce000f8e0203 */
[----:B------:R-:W1:Y:S08]  /*10f0*/  LDC.64 R8, c[0x0][0x388] ;  /* 0x0000e200ff087b82 */ /* 0x000e700000000a00 */
[----:B------:R-:W2:Y:S08]  /*1100*/  LDC.64 R10, c[0x0][0x390] ;  /* 0x0000e400ff0a7b82 */ /* 0x000eb00000000a00 */
[----:B------:R-:W3:Y:S01]  /*1110*/  LDC.64 R12, c[0x0][0x3a0] ;  /* 0x0000e800ff0c7b82 */ /* 0x000ee20000000a00 */
[----:B0-----:R-:W-:-:S06]  /*1120*/  IMAD.WIDE.U32 R6, R5, 0x8, R6 ;  /* 0x0000000805067825 */ /* 0x001fcc00078e0006 */
[----:B------:R-:W4:Y:S01]  /*1130*/  LDG.E.64 R6, desc[UR10][R6.64] ;  /* 0x0000000a06067981 */ /* 0x000f22000c1e1b00 */
[----:B-1----:R-:W-:-:S06]  /*1140*/  IMAD.WIDE.U32 R8, R5, 0x8, R8 ;  /* 0x0000000805087825 */ /* 0x002fcc00078e0008 */
[----:B------:R-:W4:Y:S01]  /*1150*/  LDG.E.64 R8, desc[UR10][R8.64] ;  /* 0x0000000a08087981 */ /* 0x000f22000c1e1b00 */
[----:B--2---:R-:W-:-:S06]  /*1160*/  IMAD.WIDE.U32 R10, R5, 0x8, R10 ;  /* 0x00000008050a7825 */ /* 0x004fcc00078e000a */
[----:B------:R-:W2:Y:S01]  /*1170*/  LDG.E.64 R10, desc[UR10][R10.64] ;  /* 0x0000000a0a0a7981 */ /* 0x000ea2000c1e1b00 */
[----:B---3--:R-:W-:-:S06]  /*1180*/  IMAD.WIDE.U32 R12, R5, 0x8, R12 ;  /* 0x00000008050c7825 */ /* 0x008fcc00078e000c */
[----:B------:R-:W2:Y:S01]  /*1190*/  LDG.E.64 R12, desc[UR10][R12.64] ;  /* 0x0000000a0c0c7981 */ /* 0x000ea2000c1e1b00 */
[----:B----4-:R-:W-:-:S04]  /*11a0*/  FMUL R0, R6, R9 ;  /* 0x0000000906007220 */ /* 0x010fc80000400000 */
[----:B------:R-:W-:Y:S01]  /*11b0*/  FFMA R0, R7, R8, -R0 ;  /* 0x0000000807007223 */ /* 0x000fe20000000800 */
[----:B--2---:R-:W-:-:S04]  /*11c0*/  FMUL R2, R10, R13 ;  /* 0x0000000d0a027220 */ /* 0x004fc80000400000 */
[----:B------:R-:W-:-:S04]  /*11d0*/  FFMA R5, R11, R12, -R2 ;  /* 0x0000000c0b057223 */ /* 0x000fc80000000802 */
[----:B------:R-:W-:-:S04]  /*11e0*/  FADD R5, R0, R5 ;  /* 0x0000000500057221 */ /* 0x000fc80000000000 */
[----:B------:R-:W-:-:S07]  /*11f0*/  FADD R4, R4, -R5 ;  /* 0x8000000504047221 */ /* 0x000fce0000000000 */
.L_x_0:
[----:B------:R-:W0:Y:S02]  /*1200*/  LDC.64 R6, c[0x0][0x380] ;  /* 0x0000e000ff067b82 */ /* 0x000e240000000a00 */
[----:B0-----:R-:W-:-:S05]  /*1210*/  IMAD.WIDE.U32 R2, R3, 0x4, R6 ;  /* 0x0000000403027825 */ /* 0x001fca00078e0006 */
[----:B------:R-:W-:Y:S01]  /*1220*/  STG.E desc[UR10][R2.64], R4 ;  /* 0x0000000402007986 */ /* 0x000fe2000c10190a */
[----:B------:R-:W-:Y:S05]  /*1230*/  EXIT ;  /* 0x000000000000794d */ /* 0x000fea0003800000 */
.L_x_5:
[----:B------:R-:W-:-:S00]  /*1240*/  BRA `(.L_x_5) ;  /* 0xfffffffc00fc7947 */ /* 0x000fc0000383ffff */
[----:B------:R-:W-:-:S00]  /*1250*/  NOP ;  /* 0x0000000000007918 */ /* 0x000fc00000000000 */
        /* <DEDUP_REMOVED lines=10> */
.L_x_111:


//--------------------- .text._Z14make_adj_wfldsPfP6float2S1_S1_S1_iii --------------------------
	.section	.text._Z14make_adj_wfldsPfP6float2S1_S1_S1_iii,"ax",@progbits
	.align	128
        .global         _Z14make_adj_wfldsPfP6float2S1_S1_S1_iii
        .type           _Z14make_adj_wfldsPfP6float2S1_S1_S1_iii,@function
        .size           _Z14make_adj_wfldsPfP6float2S1_S1_S1_iii,(.L_x_112 - _Z14make_adj_wfldsPfP6float2S1_S1_S1_iii)
        .other          _Z14make_adj_wfldsPfP6float2S1_S1_S1_iii,@"STO_CUDA_ENTRY STV_DEFAULT"
_Z14make_adj_wfldsPfP6float2S1_S1_S1_iii:
.text._Z14make_adj_wfldsPfP6float2S1_S1_S1_iii:
[----:B------:R-:W-:Y:S01]  /*0000*/  LDC R1, c[0x0][0x37c] ;  /* 0x0000df00ff017b82 */ /* 0x000fe20000000800 */
[----:B------:R-:W0:Y:S07]  /*0010*/  S2R R0, SR_TID.Y ;  /* 0x0000000000007919 */ /* 0x000e2e0000002200 */
[----:B------:R-:W1:Y:S01]  /*0020*/  LDC R2, c[0x0][0x360] ;  /* 0x0000d800ff027b82 */ /* 0x000e620000000800 */
[----:B------:R-:W2:Y:S01]  /*0030*/  LDCU UR6, c[0x0][0x3b0] ;  /* 0x00007600ff0677ac */ /* 0x000ea20008000800 */
[----:B------:R-:W1:Y:S01]  /*0040*/  S2R R13, SR_TID.X ;  /* 0x00000000000d7919 */ /* 0x000e620000002100 */
[----:B------:R-:W3:Y:S05]  /*0050*/  LDCU UR7, c[0x0][0x3ac] ;  /* 0x00007580ff0777ac */ /* 0x000eea0008000800 */
[----:B------:R-:W0:Y:S08]  /*0060*/  S2UR UR5, SR_CTAID.Y ;  /* 0x00000000000579c3 */ /* 0x000e300000002600 */
[----:B------:R-:W0:Y:S08]  /*0070*/  LDC R3, c[0x0][0x364] ;  /* 0x0000d900ff037b82 */ /* 0x000e300000000800 */
[----:B------:R-:W1:Y:S01]  /*0080*/  S2UR UR4, SR_CTAID.X ;  /* 0x00000000000479c3 */ /* 0x000e620000002500 */
[----:B0-----:R-:W-:-:S05]  /*0090*/  IMAD R0, R3, UR5, R0 ;  /* 0x0000000503007c24 */ /* 0x001fca000f8e0200 */
[----:B--2---:R-:W-:Y:S01]  /*00a0*/  ISETP.GE.U32.AND P0, PT, R0, UR6, PT ;  /* 0x0000000600007c0c */ /* 0x004fe2000bf06070 */
[----:B-1----:R-:W-:-:S05]  /*00b0*/  IMAD R13, R2, UR4, R13 ;  /* 0x00000004020d7c24 */ /* 0x002fca000f8e020d */
[----:B---3--:R-:W-:-:S13]  /*00c0*/  ISETP.GE.U32.OR P0, PT, R13, UR7, P0 ;  /* 0x000000070d007c0c */ /* 0x008fda0008706470 */
[----:B------:R-:W-:Y:S05]  /*00d0*/  @P0 EXIT ;  /* 0x000000000000094d */ /* 0x000fea0003800000 */
[----:B------:R-:W0:Y:S02]  /*00e0*/  LDCU UR4, c[0x0][0x3a8] ;  /* 0x00007500ff0477ac */ /* 0x000e240008000800 */
[----:B0-----:R-:W-:Y:S02]  /*00f0*/  UIADD3 UR5, UPT, UPT, -UR4, 0x1, URZ ;  /* 0x0000000104057890 */ /* 0x001fe4000fffe1ff */
[----:B------:R-:W-:-:S04]  /*0100*/  UIADD3 UR4, UPT, UPT, UR4, -0x1, URZ ;  /* 0xffffffff04047890 */ /* 0x000fc8000fffe0ff */
[----:B------:R-:W-:-:S05]  /*0110*/  I2FP.F32.S32 R2, UR5 ;  /* 0x0000000500027c45 */ /* 0x000fca0008201400 */
[----:B------:R-:W-:Y:S01]  /*0120*/  FMUL R3, R2, 0.5 ;  /* 0x3f00000002037820 */ /* 0x000fe20000400000 */
[----:B------:R-:W-:-:S03]  /*0130*/  I2FP.F32.S32 R2, UR4 ;  /* 0x0000000400027c45 */ /* 0x000fc60008201400 */
[----:B------:R-:W0:Y:S02]  /*0140*/  F2I.TRUNC.NTZ R12, R3 ;  /* 0x00000003000c7305 */ /* 0x000e24000020f100 */
[----:B------:R-:W-:Y:S01]  /*0150*/  FMUL R2, R2, 0.5 ;  /* 0x3f00000002027820 */ /* 0x000fe20000400000 */
[----:B0-----:R-:W-:-:S04]  /*0160*/  I2FP.F32.S32 R5, R12 ;  /* 0x0000000c00057245 */ /* 0x001fc80000201400 */
[----:B------:R-:W-:-:S13]  /*0170*/  FSETP.GT.AND P0, PT, R2, R5, PT ;  /* 0x000000050200720b */ /* 0x000fda0003f04000 */
[----:B------:R-:W-:Y:S05]  /*0180*/  @!P0 EXIT ;  /* 0x000000000000894d */ /* 0x000fea0003800000 */
[----:B------:R-:W0:Y:S01]  /*0190*/  LDC.64 R6, c[0x0][0x380] ;  /* 0x0000e000ff067b82 */ /* 0x000e220000000a00 */
[----:B------:R-:W-:Y:S01]  /*01a0*/  IMAD R15, R0, UR7, R13 ;  /* 0x00000007000f7c24 */ /* 0x000fe2000f8e020d */
[----:B------:R-:W-:Y:S01]  /*01b0*/  MOV R14, R12 ;  /* 0x0000000c000e7202 */ /* 0x000fe20000000f00 */
[----:B------:R-:W1:Y:S01]  /*01c0*/  LDCU.64 UR4, c[0x0][0x358] ;  /* 0x00006b00ff0477ac */ /* 0x000e620008000a00 */
[----:B------:R-:W2:Y:S04]  /*01d0*/  LDCU UR6, c[0x0][0x3ac] ;  /* 0x00007580ff0677ac */ /* 0x000ea80008000800 */
[----:B------:R-:W3:Y:S01]  /*01e0*/  LDC.64 R8, c[0x0][0x390] ;  /* 0x0000e400ff087b82 */ /* 0x000ee20000000a00 */
[----:B------:R-:W4:Y:S07]  /*01f0*/  LDCU UR8, c[0x0][0x3a8] ;  /* 0x00007500ff0877ac */ /* 0x000f2e0008000800 */
[----:B------:R-:W0:Y:S02]  /*0200*/  LDC.64 R10, c[0x0][0x398] ;  /* 0x0000e600ff0a7b82 */ /* 0x000e240000000a00 */
.L_x_8:
[CC--:B------:R-:W-:Y:S01]  /*0210*/  ISETP.NE.AND P0, PT, R13.reuse, R14.reuse, PT ;  /* 0x0000000e0d00720c */ /* 0x0c0fe20003f05270 */
[----:B0-----:R-:W0:Y:S01]  /*0220*/  LDC.64 R4, c[0x0][0x3a0] ;  /* 0x0000e800ff047b82 */ /* 0x001e220000000a00 */
[----:B-1----:R-:W-:Y:S01]  /*0230*/  IADD3 R16, PT, PT, -R14, RZ, RZ ;  /* 0x000000ff0e107210 */ /* 0x002fe20007ffe1ff */
[----:B------:R-:W-:Y:S01]  /*0240*/  BSSY.RECONVERGENT B0, `(.L_x_6) ;  /* 0x000001a000007945 */ /* 0x000fe20003800200 */
[C---:B------:R-:W-:Y:S02]  /*0250*/  IADD3 R3, PT, PT, R13.reuse, -R14, RZ ;  /* 0x8000000e0d037210 */ /* 0x040fe40007ffe0ff */
[C---:B------:R-:W-:Y:S02]  /*0260*/  ISETP.EQ.OR P0, PT, R13.reuse, R16, !P0 ;  /* 0x000000100d00720c */ /* 0x040fe40004702670 */
[----:B--2---:R-:W-:Y:S02]  /*0270*/  IADD3 R19, PT, PT, R13, R14, RZ ;  /* 0x0000000e0d137210 */ /* 0x004fe40007ffe0ff */
[----:B--2---:R-:W-:-:S04]  /*0280*/  ISETP.GE.U32.OR P0, PT, R3, UR6, P0 ;  /* 0x0000000603007c0c */ /* 0x004fc80008706470 */
[----:B------:R-:W-:-:S13]  /*0290*/  ISETP.GE.U32.OR P0, PT, R19, UR6, P0 ;  /* 0x0000000613007c0c */ /* 0x000fda0008706470 */
[----:B------:R-:W-:Y:S05]  /*02a0*/  @P0 BRA `(.L_x_7) ;  /* 0x00000000004c0947 */ /* 0x000fea0003800000 */
[----:B----4-:R-:W-:Y:S01]  /*02b0*/  IMAD R3, R13, UR8, R14 ;  /* 0x000000080d037c24 */ /* 0x010fe2000f8e020e */
[----:B------:R-:W-:Y:S01]  /*02c0*/  IADD3 R17, PT, PT, R15, -R14, RZ ;  /* 0x8000000e0f117210 */ /* 0x000fe20007ffe0ff */
[----:B------:R-:W-:-:S03]  /*02d0*/  IMAD R19, R0, UR6, R19 ;  /* 0x0000000600137c24 */ /* 0x000fc6000f8e0213 */
[----:B------:R-:W-:Y:S01]  /*02e0*/  I2FP.F32.U32 R3, R3 ;  /* 0x0000000300037245 */ /* 0x000fe20000201000 */
[----:B---3--:R-:W-:-:S04]  /*02f0*/  IMAD.WIDE.U32 R16, R17, 0x8, R8 ;  /* 0x0000000811107825 */ /* 0x008fc800078e0008 */
[----:B------:R-:W-:Y:S02]  /*0300*/  FADD R24, R2, R3 ;  /* 0x0000000302187221 */ /* 0x000fe40000000000 */
[----:B-1----:R-:W2:Y:S02]  /*0310*/  LDG.E.64 R16, desc[UR4][R16.64] ;  /* 0x0000000410107981 */ /* 0x002ea4000c1e1b00 */
[----:B------:R-:W1:Y:S01]  /*0320*/  F2I.U32.TRUNC.NTZ R23, R24 ;  /* 0x0000001800177305 */ /* 0x000e62000020f000 */
[----:B0-----:R-:W-:-:S05]  /*0330*/  IMAD.WIDE.U32 R18, R19, 0x8, R10 ;  /* 0x0000000813127825 */ /* 0x001fca00078e000a */
[----:B------:R-:W3:Y:S01]  /*0340*/  LDG.E.64 R20, desc[UR4][R18.64] ;  /* 0x0000000412147981 */ /* 0x000ee2000c1e1b00 */
[----:B-1----:R-:W-:-:S06]  /*0350*/  IMAD.WIDE.U32 R22, R23, 0x4, R6 ;  /* 0x0000000417167825 */ /* 0x002fcc00078e0006 */
[----:B------:R-:W4:Y:S01]  /*0360*/  LDG.E R22, desc[UR4][R22.64] ;  /* 0x0000000416167981 */ /* 0x000f22000c1e1900 */
[-C--:B--2---:R-:W-:Y:S01]  /*0370*/  FMUL R25, RZ, R17.reuse ;  /* 0x00000011ff197220 */ /* 0x084fe20000400000 */
[----:B----4-:R-:W-:-:S03]  /*0380*/  FMUL R3, R22, R17 ;  /* 0x0000001116037220 */ /* 0x010fc60000400000 */
[-C--:B------:R-:W-:Y:S01]  /*0390*/  FFMA R25, R22, R16.reuse, -R25 ;  /* 0x0000001016197223 */ /* 0x080fe20000000819 */
[----:B------:R-:W-:-:S03]  /*03a0*/  FFMA R24, RZ, R16, R3 ;  /* 0x00000010ff187223 */ /* 0x000fc60000000003 */
[----:B---3--:R-:W-:Y:S01]  /*03b0*/  FADD R20, R20, R25 ;  /* 0x0000001914147221 */ /* 0x008fe20000000000 */
[----:B------:R-:W-:-:S05]  /*03c0*/  FADD R21, R21, R24 ;  /* 0x0000001815157221 */ /* 0x000fca0000000000 */
[----:B------:R2:W-:Y:S02]  /*03d0*/  STG.E.64 desc[UR4][R18.64], R20 ;  /* 0x0000001412007986 */ /* 0x0005e4000c101b04 */
.L_x_7:
[----:B-1--4-:R-:W-:Y:S05]  /*03e0*/  BSYNC.RECONVERGENT B0 ;  /* 0x0000000000007941 */ /* 0x012fea0003800200 */
.L_x_6:
[----:B------:R-:W-:Y:S01]  /*03f0*/  IADD3 R14, PT, PT, R14, 0x1, RZ ;  /* 0x000000010e0e7810 */ /* 0x000fe20007ffe0ff */
[----:B------:R-:W1:Y:S01]  /*0400*/  LDC.64 R16, c[0x0][0x380] ;  /* 0x0000e000ff107b82 */ /* 0x000e620000000a00 */
[----:B------:R-:W4:Y:S02]  /*0410*/  LDCU UR7, c[0x0][0x3ac] ;  /* 0x00007580ff0777ac */ /* 0x000f240008000800 */
[----:B------:R-:W-:Y:S01]  /*0420*/  I2FP.F32.S32 R3, R14 ;  /* 0x0000000e00037245 */ /* 0x000fe20000201400 */
[----:B------:R-:W0:Y:S03]  /*0430*/  LDCU UR9, c[0x0][0x3a8] ;  /* 0x00007500ff0977ac */ /* 0x000e260008000800 */
[----:B------:R-:W-:Y:S01]  /*0440*/  FSETP.GT.AND P0, PT, R2, R3, PT ;  /* 0x000000030200720b */ /* 0x000fe20003f04000 */
[----:B--2---:R-:W2:-:S12]  /*0450*/  LDC.64 R18, c[0x0][0x388] ;  /* 0x0000e200ff127b82 */ /* 0x004e980000000a00 */
[----:B----4-:R-:W-:Y:S05]  /*0460*/  @P0 BRA `(.L_x_8) ;  /* 0xfffffffc00680947 */ /* 0x010fea000383ffff */
.L_x_11:
[CC--:B------:R-:W-:Y:S01]  /*0470*/  ISETP.NE.AND P0, PT, R13.reuse, R12.reuse, PT ;  /* 0x0000000c0d00720c */ /* 0x0c0fe20003f05270 */
[----:B------:R-:W-:Y:S01]  /*0480*/  BSSY.RECONVERGENT B0, `(.L_x_9) ;  /* 0x000001b000007945 */ /* 0x000fe20003800200 */
[----:B0-----:R-:W-:Y:S02]  /*0490*/  IADD3 R6, PT, PT, -R12, RZ, RZ ;  /* 0x000000ff0c067210 */ /* 0x001fe40007ffe1ff */
[C---:B------:R-:W-:Y:S02]  /*04a0*/  IADD3 R3, PT, PT, R13.reuse, -R12, RZ ;  /* 0x8000000c0d037210 */ /* 0x040fe40007ffe0ff */
[C---:B------:R-:W-:Y:S02]  /*04b0*/  ISETP.EQ.OR P0, PT, R13.reuse, R6, !P0 ;  /* 0x000000060d00720c */ /* 0x040fe40004702670 */
[----:B------:R-:W-:Y:S02]  /*04c0*/  IADD3 R7, PT, PT, R13, R12, RZ ;  /* 0x0000000c0d077210 */ /* 0x000fe40007ffe0ff */
[----:B------:R-:W-:-:S04]  /*04d0*/  ISETP.GE.U32.OR P0, PT, R3, UR7, P0 ;  /* 0x0000000703007c0c */ /* 0x000fc80008706470 */
[----:B------:R-:W-:-:S13]  /*04e0*/  ISETP.GE.U32.OR P0, PT, R7, UR7, P0 ;  /* 0x0000000707007c0c */ /* 0x000fda0008706470 */
[----:B------:R-:W-:Y:S05]  /*04f0*/  @P0 BRA `(.L_x_10) ;  /* 0x00000000004c0947 */ /* 0x000fea0003800000 */
[----:B------:R-:W-:Y:S01]  /*0500*/  IMAD R3, R13, UR9, R12 ;  /* 0x000000090d037c24 */ /* 0x000fe2000f8e020c */
[----:B---3--:R-:W-:Y:S01]  /*0510*/  IADD3 R9, PT, PT, R15, -R12, RZ ;  /* 0x8000000c0f097210 */ /* 0x008fe20007ffe0ff */
[----:B------:R-:W-:-:S03]  /*0520*/  IMAD R7, R0, UR7, R7 ;  /* 0x0000000700077c24 */ /* 0x000fc6000f8e0207 */
[----:B------:R-:W-:Y:S01]  /*0530*/  I2FP.F32.U32 R3, R3 ;  /* 0x0000000300037245 */ /* 0x000fe20000201000 */
[----:B--2---:R-:W-:-:S04]  /*0540*/  IMAD.WIDE.U32 R6, R7, 0x8, R18 ;  /* 0x0000000807067825 */ /* 0x004fc800078e0012 */
[----:B------:R-:W-:Y:S02]  /*0550*/  FADD R14, R2, R3 ;  /* 0x00000003020e7221 */ /* 0x000fe40000000000 */
[----:B------:R-:W2:Y:S02]  /*0560*/  LDG.E.64 R6, desc[UR4][R6.64] ;  /* 0x0000000406067981 */ /* 0x000ea4000c1e1b00 */
[----:B------:R-:W1:Y:S01]  /*0570*/  F2I.U32.TRUNC.NTZ R21, R14 ;  /* 0x0000000e00157305 */ /* 0x000e62000020f000 */
[----:B------:R-:W-:-:S05]  /*0580*/  IMAD.WIDE.U32 R8, R9, 0x8, R4 ;  /* 0x0000000809087825 */ /* 0x000fca00078e0004 */
        /* <DEDUP_REMOVED lines=10> */
.L_x_10:
[----:B------:R-:W-:Y:S05]  /*0630*/  BSYNC.RECONVERGENT B0 ;  /* 0x0000000000007941 */ /* 0x000fea0003800200 */
.L_x_9:
[----:B------:R-:W-:-:S04]  /*0640*/  IADD3 R12, PT, PT, R12, 0x1, RZ ;  /* 0x000000010c0c7810 */ /* 0x000fc80007ffe0ff */
[----:B------:R-:W-:-:S04]  /*0650*/  I2FP.F32.S32 R3, R12 ;  /* 0x0000000c00037245 */ /* 0x000fc80000201400 */
[----:B------:R-:W-:-:S13]  /*0660*/  FSETP.GT.AND P0, PT, R2, R3, PT ;  /* 0x000000030200720b */ /* 0x000fda0003f04000 */
[----:B------:R-:W-:Y:S05]  /*0670*/  @P0 BRA `(.L_x_11) ;  /* 0xfffffffc007c0947 */ /* 0x000fea000383ffff */
[----:B------:R-:W-:Y:S05]  /*0680*/  EXIT ;  /* 0x000000000000794d */ /* 0x000fea0003800000 */
.L_x_12:
        /* <DEDUP_REMOVED lines=15> */
.L_x_112:


//--------------------- .text._Z17imaging_conditionP6float2S0_Pfiiii --------------------------
	.section	.text._Z17imaging_conditionP6float2S0_Pfiiii,"ax",@progbits
	.align	128
        .global         _Z17imaging_conditionP6float2S0_Pfiiii
        .type           _Z17imaging_conditionP6float2S0_Pfiiii,@function
        .size           _Z17imaging_conditionP6float2S0_Pfiiii,(.L_x_113 - _Z17imaging_conditionP6float2S0_Pfiiii)
        .other          _Z17imaging_conditionP6float2S0_Pfiiii,@"STO_CUDA_ENTRY STV_DEFAULT"
_Z17imaging_conditionP6float2S0_Pfiiii:
.text._Z17imaging_conditionP6float2S0_Pfiiii:
[----:B------:R-:W-:Y:S01]  /*0000*/  LDC R1, c[0x0][0x37c] ;  /* 0x0000df00ff017b82 */ /* 0x000fe20000000800 */
[----:B------:R-:W0:Y:S07]  /*0010*/  S2R R9, SR_TID.Y ;  /* 0x0000000000097919 */ /* 0x000e2e0000002200 */
[----:B------:R-:W1:Y:S01]  /*0020*/  LDC R3, c[0x0][0x360] ;  /* 0x0000d800ff037b82 */ /* 0x000e620000000800 */
[----:B------:R-:W2:Y:S01]  /*0030*/  LDCU.64 UR6, c[0x0][0x398] ;  /* 0x00007300ff0677ac */ /* 0x000ea20008000a00 */
[----:B------:R-:W1:Y:S06]  /*0040*/  S2R R0, SR_TID.X ;  /* 0x0000000000007919 */ /* 0x000e6c0000002100 */
[----:B------:R-:W0:Y:S08]  /*0050*/  S2UR UR5, SR_CTAID.Y ;  /* 0x00000000000579c3 */ /* 0x000e300000002600 */
[----:B------:R-:W0:Y:S08]  /*0060*/  LDC R2, c[0x0][0x364] ;  /* 0x0000d900ff027b82 */ /* 0x000e300000000800 */
[----:B------:R-:W1:Y:S01]  /*0070*/  S2UR UR4, SR_CTAID.X ;  /* 0x00000000000479c3 */ /* 0x000e620000002500 */
[----:B0-----:R-:W-:-:S05]  /*0080*/  IMAD R9, R2, UR5, R9 ;  /* 0x0000000502097c24 */ /* 0x001fca000f8e0209 */
[----:B--2---:R-:W-:Y:S01]  /*0090*/  ISETP.GE.U32.AND P0, PT, R9, UR7, PT ;  /* 0x0000000709007c0c */ /* 0x004fe2000bf06070 */
[----:B-1----:R-:W-:-:S05]  /*00a0*/  IMAD R0, R3, UR4, R0 ;  /* 0x0000000403007c24 */ /* 0x002fca000f8e0200 */
[----:B------:R-:W-:-:S13]  /*00b0*/  ISETP.GE.U32.OR P0, PT, R0, UR6, P0 ;  /* 0x0000000600007c0c */ /* 0x000fda0008706470 */
[----:B------:R-:W-:Y:S05]  /*00c0*/  @P0 EXIT ;  /* 0x000000000000094d */ /* 0x000fea0003800000 */
[----:B------:R-:W0:Y:S01]  /*00d0*/  LDC.64 R2, c[0x0][0x380] ;  /* 0x0000e000ff027b82 */ /* 0x000e220000000a00 */
[----:B------:R-:W1:Y:S01]  /*00e0*/  LDCU.64 UR4, c[0x0][0x358] ;  /* 0x00006b00ff0477ac */ /* 0x000e620008000a00 */
[----:B------:R-:W-:-:S06]  /*00f0*/  IMAD R9, R9, UR6, R0 ;  /* 0x0000000609097c24 */ /* 0x000fcc000f8e0200 */
[----:B------:R-:W2:Y:S08]  /*0100*/  LDC.64 R4, c[0x0][0x388] ;  /* 0x0000e200ff047b82 */ /* 0x000eb00000000a00 */
[----:B------:R-:W3:Y:S01]  /*0110*/  LDC.64 R6, c[0x0][0x390] ;  /* 0x0000e400ff067b82 */ /* 0x000ee20000000a00 */
[----:B0-----:R-:W-:-:S06]  /*0120*/  IMAD.WIDE.U32 R2, R9, 0x8, R2 ;  /* 0x0000000809027825 */ /* 0x001fcc00078e0002 */
[----:B-1----:R-:W4:Y:S01]  /*0130*/  LDG.E.64 R2, desc[UR4][R2.64] ;  /* 0x0000000402027981 */ /* 0x002f22000c1e1b00 */
[----:B--2---:R-:W-:-:S06]  /*0140*/  IMAD.WIDE.U32 R4, R9, 0x8, R4 ;  /* 0x0000000809047825 */ /* 0x004fcc00078e0004 */
[----:B------:R-:W4:Y:S01]  /*0150*/  LDG.E.64 R4, desc[UR4][R4.64] ;  /* 0x0000000404047981 */ /* 0x000f22000c1e1b00 */
[----:B---3--:R-:W-:-:S05]  /*0160*/  IMAD.WIDE.U32 R6, R9, 0x4, R6 ;  /* 0x0000000409067825 */ /* 0x008fca00078e0006 */
[----:B------:R-:W2:Y:S01]  /*0170*/  LDG.E R0, desc[UR4][R6.64] ;  /* 0x0000000406007981 */ /* 0x000ea2000c1e1900 */
[----:B----4-:R-:W-:-:S04]  /*0180*/  FMUL R9, R3, R5 ;  /* 0x0000000503097220 */ /* 0x010fc80000400000 */
[----:B------:R-:W-:-:S04]  /*0190*/  FFMA R9, R2, R4, R9 ;  /* 0x0000000402097223 */ /* 0x000fc80000000009 */
[----:B--2---:R-:W-:-:S05]  /*01a0*/  FADD R9, R9, R0 ;  /* 0x0000000009097221 */ /* 0x004fca0000000000 */
[----:B------:R-:W-:Y:S01]  /*01b0*/  STG.E desc[UR4][R6.64], R9 ;  /* 0x0000000906007986 */ /* 0x000fe2000c101904 */
[----:B------:R-:W-:Y:S05]  /*01c0*/  EXIT ;  /* 0x000000000000794d */ /* 0x000fea0003800000 */
.L_x_13:
        /* <DEDUP_REMOVED lines=11> */
.L_x_113:


//--------------------- .text._Z22copy_transp_wfld3d_adjP6float2S0_ii --------------------------
	.section	.text._Z22copy_transp_wfld3d_adjP6float2S0_ii,"ax",@progbits
	.align	128
        .global         _Z22copy_transp_wfld3d_adjP6float2S0_ii
        .type           _Z22copy_transp_wfld3d_adjP6float2S0_ii,@function
        .size           _Z22copy_transp_wfld3d_adjP6float2S0_ii,(.L_x_114 - _Z22copy_transp_wfld3d_adjP6float2S0_ii)
        .other          _Z22copy_transp_wfld3d_adjP6float2S0_ii,@"STO_CUDA_ENTRY STV_DEFAULT"
_Z22copy_transp_wfld3d_adjP6float2S0_ii:
.text._Z22copy_transp_wfld3d_adjP6float2S0_ii:
[----:B------:R-:W-:Y:S01]  /*0000*/  LDC R1, c[0x0][0x37c] ;  /* 0x0000df00ff017b82 */ /* 0x000fe20000000800 */
[----:B------:R-:W0:Y:S01]  /*0010*/  S2R R4, SR_CTAID.Y ;  /* 0x0000000000047919 */ /* 0x000e220000002600 */
[----:B------:R-:W1:Y:S01]  /*0020*/  LDCU.64 UR6, c[0x0][0x390] ;  /* 0x00007200ff0677ac */ /* 0x000e620008000a00 */
[----:B------:R-:W0:Y:S01]  /*0030*/  S2R R9, SR_TID.X ;  /* 0x0000000000097919 */ /* 0x000e220000002100 */
[----:B------:R-:W2:Y:S01]  /*0040*/  LDCU.64 UR4, c[0x0][0x358] ;  /* 0x00006b00ff0477ac */ /* 0x000ea20008000a00 */
[----:B------:R-:W3:Y:S01]  /*0050*/  S2R R11, SR_TID.Y ;  /* 0x00000000000b7919 */ /* 0x000ee20000002200 */
[----:B------:R-:W3:Y:S01]  /*0060*/  S2R R6, SR_CTAID.X ;  /* 0x0000000000067919 */ /* 0x000ee20000002500 */
[----:B0-----:R-:W-:-:S05]  /*0070*/  IMAD R0, R4, 0x10, R9 ;  /* 0x0000001004007824 */ /* 0x001fca00078e0209 */
[----:B-1----:R-:W-:Y:S01]  /*0080*/  ISETP.GE.U32.AND P0, PT, R0, UR7, PT ;  /* 0x0000000700007c0c */ /* 0x002fe2000bf06070 */
[----:B---3--:R-:W-:-:S05]  /*0090*/  IMAD R5, R6, 0x10, R11 ;  /* 0x0000001006057824 */ /* 0x008fca00078e020b */
[----:B------:R-:W-:-:S13]  /*00a0*/  ISETP.GE.U32.OR P0, PT, R5, UR6, P0 ;  /* 0x0000000605007c0c */ /* 0x000fda0008706470 */
[----:B------:R-:W0:Y:S01]  /*00b0*/  @!P0 LDC.64 R2, c[0x0][0x380] ;  /* 0x0000e000ff028b82 */ /* 0x000e220000000a00 */
[----:B------:R-:W-:-:S04]  /*00c0*/  @!P0 IMAD R5, R5, UR7, R0 ;  /* 0x0000000705058c24 */ /* 0x000fc8000f8e0200 */
[----:B0-----:R-:W-:-:S06]  /*00d0*/  @!P0 IMAD.WIDE.U32 R2, R5, 0x8, R2 ;  /* 0x0000000805028825 */ /* 0x001fcc00078e0002 */
[----:B--2---:R-:W2:Y:S01]  /*00e0*/  @!P0 LDG.E.64 R2, desc[UR4][R2.64] ;  /* 0x0000000402028981 */ /* 0x004ea2000c1e1b00 */
[----:B------:R-:W-:Y:S02]  /*00f0*/  @!P0 MOV R0, 0x400 ;  /* 0x0000040000008802 */ /* 0x000fe40000000f00 */
[----:B------:R-:W-:Y:S01]  /*0100*/  LEA R5, R4, R11, 0x4 ;  /* 0x0000000b04057211 */ /* 0x000fe200078e20ff */
[----:B------:R-:W0:Y:S01]  /*0110*/  @!P0 S2R R7, SR_CgaCtaId ;  /* 0x0000000000078919 */ /* 0x000e220000008800 */
[----:B------:R-:W-:Y:S02]  /*0120*/  IMAD R4, R6, 0x10, R9 ;  /* 0x0000001006047824 */ /* 0x000fe400078e0209 */
[----:B------:R-:W-:-:S04]  /*0130*/  ISETP.GE.U32.AND P1, PT, R5, UR7, PT ;  /* 0x0000000705007c0c */ /* 0x000fc8000bf26070 */
[----:B------:R-:W-:Y:S02]  /*0140*/  ISETP.GE.U32.OR P1, PT, R4, UR6, P1 ;  /* 0x0000000604007c0c */ /* 0x000fe40008f26470 */
[----:B0-----:R-:W-:-:S05]  /*0150*/  @!P0 LEA R0, R7, R0, 0x18 ;  /* 0x0000000007008211 */ /* 0x001fca00078ec0ff */
[----:B------:R-:W-:-:S05]  /*0160*/  @!P0 IMAD R0, R11, 0x88, R0 ;  /* 0x000000880b008824 */ /* 0x000fca00078e0200 */
[----:B------:R-:W-:-:S05]  /*0170*/  @!P0 LEA R0, R9, R0, 0x3 ;  /* 0x0000000009008211 */ /* 0x000fca00078e18ff */
[----:B--2---:R0:W-:Y:S01]  /*0180*/  @!P0 STS.64 [R0], R2 ;  /* 0x0000000200008388 */ /* 0x0041e20000000a00 */
[----:B------:R-:W-:Y:S06]  /*0190*/  BAR.SYNC.DEFER_BLOCKING 0x0 ;  /* 0x0000000000007b1d */ /* 0x000fec0000010000 */
[----:B------:R-:W-:Y:S05]  /*01a0*/  @P1 EXIT ;  /* 0x000000000000194d */ /* 0x000fea0003800000 */
[----:B0-----:R-:W0:Y:S01]  /*01b0*/  S2R R3, SR_CgaCtaId ;  /* 0x0000000000037919 */ /* 0x001e220000008800 */
[----:B------:R-:W-:Y:S01]  /*01c0*/  MOV R0, 0x400 ;  /* 0x0000040000007802 */ /* 0x000fe20000000f00 */
[----:B------:R-:W-:-:S03]  /*01d0*/  IMAD R5, R5, UR6, R4 ;  /* 0x0000000605057c24 */ /* 0x000fc6000f8e0204 */
[----:B0-----:R-:W-:Y:S02]  /*01e0*/  LEA R0, R3, R0, 0x18 ;  /* 0x0000000003007211 */ /* 0x001fe400078ec0ff */
[----:B------:R-:W0:Y:S03]  /*01f0*/  LDC.64 R2, c[0x0][0x388] ;  /* 0x0000e200ff027b82 */ /* 0x000e260000000a00 */
[----:B------:R-:W-:-:S04]  /*0200*/  IMAD R0, R9, 0x88, R0 ;  /* 0x0000008809007824 */ /* 0x000fc800078e0200 */
[----:B------:R-:W-:-:S05]  /*0210*/  IMAD R0, R11, 0x8, R0 ;  /* 0x000000080b007824 */ /* 0x000fca00078e0200 */
[----:B------:R-:W1:Y:S01]  /*0220*/  LDS.64 R6, [R0] ;  /* 0x0000000000067984 */ /* 0x000e620000000a00 */
[----:B0-----:R-:W-:-:S05]  /*0230*/  IMAD.WIDE.U32 R2, R5, 0x8, R2 ;  /* 0x0000000805027825 */ /* 0x001fca00078e0002 */
[----:B-1----:R-:W-:Y:S01]  /*0240*/  STG.E.64 desc[UR4][R2.64], R6 ;  /* 0x0000000602007986 */ /* 0x002fe2000c101b04 */
[----:B------:R-:W-:Y:S05]  /*0250*/  EXIT ;  /* 0x000000000000794d */ /* 0x000fea0003800000 */
.L_x_14:
        /* <DEDUP_REMOVED lines=10> */
.L_x_114:


//--------------------- .text._Z22copy_transp_wfld3d_forP6float2S0_ii --------------------------
	.section	.text._Z22copy_transp_wfld3d_forP6float2S0_ii,"ax",@progbits
	.align	128
        .global         _Z22copy_transp_wfld3d_forP6float2S0_ii
        .type           _Z22copy_transp_wfld3d_forP6float2S0_ii,@function
        .size           _Z22copy_transp_wfld3d_forP6float2S0_ii,(.L_x_115 - _Z22copy_transp_wfld3d_forP6float2S0_ii)
        .other          _Z22copy_transp_wfld3d_forP6float2S0_ii,@"STO_CUDA_ENTRY STV_DEFAULT"
_Z22copy_transp_wfld3d_forP6float2S0_ii:
.text._Z22copy_transp_wfld3d_forP6float2S0_ii:
[----:B------:R-:W-:Y:S01]  /*0000*/  LDC R1, c[0x0][0x37c] ;  /* 0x0000df00ff017b82 */ /* 0x000fe20000000800 */
[----:B------:R-:W0:Y:S01]  /*0010*/  S2R R9, SR_TID.Y ;  /* 0x0000000000097919 */ /* 0x000e220000002200 */
[----:B------:R-:W1:Y:S01]  /*0020*/  LDCU.64 UR6, c[0x0][0x390] ;  /* 0x00007200ff0677ac */ /* 0x000e620008000a00 */
[----:B------:R-:W0:Y:S01]  /*0030*/  S2R R4, SR_CTAID.Y ;  /* 0x0000000000047919 */ /* 0x000e220000002600 */
[----:B------:R-:W2:Y:S01]  /*0040*/  LDCU.64 UR4, c[0x0][0x358] ;  /* 0x00006b00ff0477ac */ /* 0x000ea20008000a00 */
[----:B------:R-:W3:Y:S01]  /*0050*/  S2R R6, SR_CTAID.X ;  /* 0x0000000000067919 */ /* 0x000ee20000002500 */
[----:B------:R-:W3:Y:S01]  /*0060*/  S2R R7, SR_TID.X ;  /* 0x0000000000077919 */ /* 0x000ee20000002100 */
        /* <DEDUP_REMOVED lines=10> */
[----:B------:R-:W0:Y:S03]  /*0110*/  @!P0 S2R R5, SR_CgaCtaId ;  /* 0x0000000000058919 */ /* 0x000e260000008800 */
[----:B------:R-:W-:Y:S02]  /*0120*/  ISETP.GE.U32.AND P1, PT, R4, UR7, PT ;  /* 0x0000000704007c0c */ /* 0x000fe4000bf26070 */
[----:B0-----:R-:W-:Y:S01]  /*0130*/  @!P0 LEA R0, R5, R0, 0x18 ;  /* 0x0000000005008211 */ /* 0x001fe200078ec0ff */
[----:B------:R-:W-:-:S04]  /*0140*/  IMAD R5, R6, 0x10, R9 ;  /* 0x0000001006057824 */ /* 0x000fc800078e0209 */
[----:B------:R-:W-:Y:S01]  /*0150*/  @!P0 IMAD R0, R9, 0x88, R0 ;  /* 0x0000008809008824 */ /* 0x000fe200078e0200 */
[----:B------:R-:W-:-:S04]  /*0160*/  ISETP.GE.U32.OR P1, PT, R5, UR6, P1 ;  /* 0x0000000605007c0c */ /* 0x000fc80008f26470 */
        /* <DEDUP_REMOVED lines=15> */
.L_x_15:
        /* <DEDUP_REMOVED lines=10> */
.L_x_115:


//--------------------- .text._Z17transposeDiagonalP6float2S0_ii --------------------------
	.section	.text._Z17transposeDiagonalP6float2S0_ii,"ax",@progbits
	.align	128
        .global         _Z17transposeDiagonalP6float2S0_ii
        .type           _Z17transposeDiagonalP6float2S0_ii,@function
        .size           _Z17transposeDiagonalP6float2S0_ii,(.L_x_116 - _Z17transposeDiagonalP6float2S0_ii)
        .other          _Z17transposeDiagonalP6float2S0_ii,@"STO_CUDA_ENTRY STV_DEFAULT"
_Z17transposeDiagonalP6float2S0_ii:
.text._Z17transposeDiagonalP6float2S0_ii:
[----:B------:R-:W-:Y:S08]  /*0000*/  LDC R1, c[0x0][0x37c] ;  /* 0x0000df00ff017b82 */ /* 0x000ff00000000800 */
[----:B------:R-:W0:Y:S01]  /*0010*/  LDC.64 R2, c[0x0][0x390] ;  /* 0x0000e400ff027b82 */ /* 0x000e220000000a00 */
[----:B------:R-:W1:Y:S01]  /*0020*/  LDCU.64 UR6, c[0x0][0x358] ;  /* 0x00006b00ff0677ac */ /* 0x000e620008000a00 */
[----:B0-----:R-:W-:-:S13]  /*0030*/  ISETP.NE.AND P0, PT, R2, R3, PT ;  /* 0x000000030200720c */ /* 0x001fda0003f05270 */
[----:B-1----:R-:W-:Y:S05]  /*0040*/  @P0 BRA `(.L_x_16) ;  /* 0x00000000005c0947 */ /* 0x002fea0003800000 */
[----:B------:R-:W0:Y:S08]  /*0050*/  LDC R7, c[0x0][0x370] ;  /* 0x0000dc00ff077b82 */ /* 0x000e300000000800 */
[----:B------:R-:W-:Y:S08]  /*0060*/  S2UR UR5, SR_CTAID.X ;  /* 0x00000000000579c3 */ /* 0x000ff00000002500 */
[----:B------:R-:W1:Y:S01]  /*0070*/  S2UR UR4, SR_CTAID.Y ;  /* 0x00000000000479c3 */ /* 0x000e620000002600 */
[----:B0-----:R-:W0:Y:S01]  /*0080*/  I2F.U32.RP R0, R7 ;  /* 0x0000000700007306 */ /* 0x001e220000209000 */
[----:B------:R-:W-:-:S07]  /*0090*/  ISETP.NE.U32.AND P1, PT, R7, RZ, PT ;  /* 0x000000ff0700720c */ /* 0x000fce0003f25070 */
[----:B0-----:R-:W0:Y:S01]  /*00a0*/  MUFU.RCP R0, R0 ;  /* 0x0000000000007308 */ /* 0x001e220000001000 */
[----:B-1----:R-:W-:Y:S01]  /*00b0*/  UIADD3 UR4, UPT, UPT, UR5, UR4, URZ ;  /* 0x0000000405047290 */ /* 0x002fe2000fffe0ff */
[----:B0-----:R-:W-:-:S06]  /*00c0*/  IADD3 R4, PT, PT, R0, 0xffffffe, RZ ;  /* 0x0ffffffe00047810 */ /* 0x001fcc0007ffe0ff */
[----:B------:R0:W1:Y:S02]  /*00d0*/  F2I.FTZ.U32.TRUNC.NTZ R5, R4 ;  /* 0x0000000400057305 */ /* 0x000064000021f000 */
[----:B0-----:R-:W-:Y:S02]  /*00e0*/  HFMA2 R4, -RZ, RZ, 0, 0 ;  /* 0x00000000ff047431 */ /* 0x001fe400000001ff */
[----:B-1----:R-:W-:-:S04]  /*00f0*/  IMAD.MOV R6, RZ, RZ, -R5 ;  /* 0x000000ffff067224 */ /* 0x002fc800078e0a05 */
[----:B------:R-:W-:-:S04]  /*0100*/  IMAD R9, R6, R7, RZ ;  /* 0x0000000706097224 */ /* 0x000fc800078e02ff */
[----:B------:R-:W-:-:S06]  /*0110*/  IMAD.HI.U32 R5, R5, R9, R4 ;  /* 0x0000000905057227 */ /* 0x000fcc00078e0004 */
[----:B------:R-:W-:-:S04]  /*0120*/  IMAD.HI.U32 R5, R5, UR4, RZ ;  /* 0x0000000405057c27 */ /* 0x000fc8000f8e00ff */
[----:B------:R-:W-:-:S04]  /*0130*/  IMAD.MOV R0, RZ, RZ, -R5 ;  /* 0x000000ffff007224 */ /* 0x000fc800078e0a05 */
[----:B------:R-:W-:Y:S01]  /*0140*/  IMAD R4, R7, R0, UR4 ;  /* 0x0000000407047e24 */ /* 0x000fe2000f8e0200 */
[----:B------:R-:W-:-:S04]  /*0150*/  MOV R0, UR5 ;  /* 0x0000000500007c02 */ /* 0x000fc80008000f00 */
[----:B------:R-:W-:-:S13]  /*0160*/  ISETP.GE.U32.AND P0, PT, R4, R7, PT ;  /* 0x000000070400720c */ /* 0x000fda0003f06070 */
[----:B------:R-:W-:-:S04]  /*0170*/  @P0 IADD3 R4, PT, PT, R4, -R7, RZ ;  /* 0x8000000704040210 */ /* 0x000fc80007ffe0ff */
[----:B------:R-:W-:-:S13]  /*0180*/  ISETP.GE.U32.AND P0, PT, R4, R7, PT ;  /* 0x000000070400720c */ /* 0x000fda0003f06070 */
[----:B------:R-:W-:Y:S01]  /*0190*/  @P0 IMAD.IADD R4, R4, 0x1, -R7 ;  /* 0x0000000104040824 */ /* 0x000fe200078e0a07 */
[----:B------:R-:W-:Y:S01]  /*01a0*/  @!P1 LOP3.LUT R4, RZ, R7, RZ, 0x33, !PT ;  /* 0x00000007ff049212 */ /* 0x000fe200078e33ff */
[----:B------:R-:W-:Y:S06]  /*01b0*/  BRA `(.L_x_17) ;  /* 0x0000000000b07947 */ /* 0x000fec0003800000 */
.L_x_16:
[----:B------:R-:W0:Y:S01]  /*01c0*/  LDC R4, c[0x0][0x370] ;  /* 0x0000dc00ff047b82 */ /* 0x000e220000000800 */
[----:B------:R-:W1:Y:S01]  /*01d0*/  S2R R11, SR_CTAID.X ;  /* 0x00000000000b7919 */ /* 0x000e620000002500 */
[----:B------:R-:W1:Y:S06]  /*01e0*/  S2R R0, SR_CTAID.Y ;  /* 0x0000000000007919 */ /* 0x000e6c0000002600 */
[----:B------:R-:W2:Y:S01]  /*01f0*/  LDC R10, c[0x0][0x374] ;  /* 0x0000dd00ff0a7b82 */ /* 0x000ea20000000800 */
[----:B0-----:R-:W0:Y:S08]  /*0200*/  I2F.U32.RP R8, R4 ;  /* 0x0000000400087306 */ /* 0x001e300000209000 */
[----:B--2---:R-:W2:Y:S01]  /*0210*/  I2F.U32.RP R5, R10 ;  /* 0x0000000a00057306 */ /* 0x004ea20000209000 */
[----:B------:R-:W-:Y:S01]  /*0220*/  ISETP.NE.U32.AND P2, PT, R10, RZ, PT ;  /* 0x000000ff0a00720c */ /* 0x000fe20003f45070 */
[----:B-1----:R-:W-:-:S06]  /*0230*/  IMAD R0, R0, R4, R11 ;  /* 0x0000000400007224 */ /* 0x002fcc00078e020b */
[----:B0-----:R-:W-:Y:S08]  /*0240*/  MUFU.RCP R8, R8 ;  /* 0x0000000800087308 */ /* 0x001ff00000001000 */
[----:B--2---:R-:W0:Y:S02]  /*0250*/  MUFU.RCP R5, R5 ;  /* 0x0000000500057308 */ /* 0x004e240000001000 */
[----:B0-----:R-:W-:-:S06]  /*0260*/  IADD3 R6, PT, PT, R5, 0xffffffe, RZ ;  /* 0x0ffffffe05067810 */ /* 0x001fcc0007ffe0ff */
[----:B------:R0:W1:Y:S02]  /*0270*/  F2I.FTZ.U32.TRUNC.NTZ R7, R6 ;  /* 0x0000000600077305 */ /* 0x000064000021f000 */
[----:B0-----:R-:W-:Y:S01]  /*0280*/  MOV R6, RZ ;  /* 0x000000ff00067202 */ /* 0x001fe20000000f00 */
[----:B-1----:R-:W-:-:S04]  /*0290*/  IMAD.MOV R9, RZ, RZ, -R7 ;  /* 0x000000ffff097224 */ /* 0x002fc800078e0a07 */
[----:B------:R-:W-:-:S04]  /*02a0*/  IMAD R9, R9, R10, RZ ;  /* 0x0000000a09097224 */ /* 0x000fc800078e02ff */
[----:B------:R-:W-:Y:S01]  /*02b0*/  IMAD.HI.U32 R7, R7, R9, R6 ;  /* 0x0000000907077227 */ /* 0x000fe200078e0006 */
[----:B------:R-:W-:-:S05]  /*02c0*/  IADD3 R6, PT, PT, R8, 0xffffffe, RZ ;  /* 0x0ffffffe08067810 */ /* 0x000fca0007ffe0ff */
[----:B------:R-:W-:-:S05]  /*02d0*/  IMAD.HI.U32 R5, R7, R0, RZ ;  /* 0x0000000007057227 */ /* 0x000fca00078e00ff */
[----:B------:R-:W-:-:S05]  /*02e0*/  IADD3 R7, PT, PT, -R5, RZ, RZ ;  /* 0x000000ff05077210 */ /* 0x000fca0007ffe1ff */
[----:B------:R-:W-:-:S05]  /*02f0*/  IMAD R7, R10, R7, R0 ;  /* 0x000000070a077224 */ /* 0x000fca00078e0200 */
[----:B------:R-:W-:-:S13]  /*0300*/  ISETP.GE.U32.AND P0, PT, R7, R10, PT ;  /* 0x0000000a0700720c */ /* 0x000fda0003f06070 */
[----:B------:R-:W-:Y:S01]  /*0310*/  @P0 IMAD.IADD R7, R7, 0x1, -R10 ;  /* 0x0000000107070824 */ /* 0x000fe200078e0a0a */
[----:B------:R-:W-:-:S04]  /*0320*/  @P0 IADD3 R5, PT, PT, R5, 0x1, RZ ;  /* 0x0000000105050810 */ /* 0x000fc80007ffe0ff */
[----:B------:R-:W-:Y:S02]  /*0330*/  ISETP.GE.U32.AND P1, PT, R7, R10, PT ;  /* 0x0000000a0700720c */ /* 0x000fe40003f26070 */
[----:B------:R0:W1:Y:S02]  /*0340*/  F2I.FTZ.U32.TRUNC.NTZ R7, R6 ;  /* 0x0000000600077305 */ /* 0x000064000021f000 */
[----:B0-----:R-:W-:-:S09]  /*0350*/  IMAD.MOV.U32 R6, RZ, RZ, RZ ;  /* 0x000000ffff067224 */ /* 0x001fd200078e00ff */
[----:B------:R-:W-:Y:S01]  /*0360*/  @P1 VIADD R5, R5, 0x1 ;  /* 0x0000000105051836 */ /* 0x000fe20000000000 */
[----:B------:R-:W-:Y:S02]  /*0370*/  @!P2 LOP3.LUT R5, RZ, R10, RZ, 0x33, !PT ;  /* 0x0000000aff05a212 */ /* 0x000fe400078e33ff */
[----:B------:R-:W-:Y:S02]  /*0380*/  ISETP.NE.U32.AND P1, PT, R4, RZ, PT ;  /* 0x000000ff0400720c */ /* 0x000fe40003f25070 */
[----:B-1----:R-:W-:Y:S02]  /*0390*/  IADD3 R11, PT, PT, RZ, -R7, RZ ;  /* 0x80000007ff0b7210 */ /* 0x002fe40007ffe0ff */
[----:B------:R-:W-:-:S03]  /*03a0*/  IADD3 R9, PT, PT, -R5, RZ, RZ ;  /* 0x000000ff05097210 */ /* 0x000fc60007ffe1ff */
[----:B------:R-:W-:Y:S02]  /*03b0*/  IMAD R11, R11, R4, RZ ;  /* 0x000000040b0b7224 */ /* 0x000fe400078e02ff */
[----:B------:R-:W-:Y:S02]  /*03c0*/  IMAD R0, R10, R9, R0 ;  /* 0x000000090a007224 */ /* 0x000fe400078e0200 */
[----:B------:R-:W-:-:S03]  /*03d0*/  IMAD.HI.U32 R6, R7, R11, R6 ;  /* 0x0000000b07067227 */ /* 0x000fc600078e0006 */
[----:B------:R-:W-:-:S05]  /*03e0*/  IADD3 R5, PT, PT, R5, R0, RZ ;  /* 0x0000000005057210 */ /* 0x000fca0007ffe0ff */
[----:B------:R-:W-:-:S05]  /*03f0*/  IMAD.HI.U32 R6, R6, R5, RZ ;  /* 0x0000000506067227 */ /* 0x000fca00078e00ff */
[----:B------:R-:W-:-:S05]  /*0400*/  IADD3 R6, PT, PT, -R6, RZ, RZ ;  /* 0x000000ff06067210 */ /* 0x000fca0007ffe1ff */
[----:B------:R-:W-:-:S05]  /*0410*/  IMAD R5, R4, R6, R5 ;  /* 0x0000000604057224 */ /* 0x000fca00078e0205 */
[----:B------:R-:W-:-:S13]  /*0420*/  ISETP.GE.U32.AND P0, PT, R5, R4, PT ;  /* 0x000000040500720c */ /* 0x000fda0003f06070 */
[----:B------:R-:W-:-:S05]  /*0430*/  @P0 IMAD.IADD R5, R5, 0x1, -R4 ;  /* 0x0000000105050824 */ /* 0x000fca00078e0a04 */
[----:B------:R-:W-:-:S13]  /*0440*/  ISETP.GE.U32.AND P0, PT, R5, R4, PT ;  /* 0x000000040500720c */ /* 0x000fda0003f06070 */
[-C--:B------:R-:W-:Y:S02]  /*0450*/  @P0 IADD3 R5, PT, PT, R5, -R4.reuse, RZ ;  /* 0x8000000405050210 */ /* 0x080fe40007ffe0ff */
[----:B------:R-:W-:-:S04]  /*0460*/  @!P1 LOP3.LUT R5, RZ, R4, RZ, 0x33, !PT ;  /* 0x00000004ff059212 */ /* 0x000fc800078e33ff */
[----:B------:R-:W-:-:S07]  /*0470*/  MOV R4, R5 ;  /* 0x0000000500047202 */ /* 0x000fce0000000f00 */
.L_x_17:
[----:B------:R-:W0:Y:S01]  /*0480*/  S2R R7, SR_TID.X ;  /* 0x0000000000077919 */ /* 0x000e220000002100 */
[----:B------:R-:W1:Y:S01]  /*0490*/  LDC.64 R8, c[0x0][0x388] ;  /* 0x0000e200ff087b82 */ /* 0x000e620000000a00 */
[----:B------:R-:W2:Y:S07]  /*04a0*/  S2R R5, SR_TID.Y ;  /* 0x0000000000057919 */ /* 0x000eae0000002200 */
[----:B------:R-:W3:Y:S01]  /*04b0*/  S2UR UR5, SR_CgaCtaId ;  /* 0x00000000000579c3 */ /* 0x000ee20000008800 */
[----:B------:R-:W-:-:S07]  /*04c0*/  UMOV UR4, 0x400 ;  /* 0x0000040000047882 */ /* 0x000fce0000000000 */
[----:B------:R-:W4:Y:S01]  /*04d0*/  LDC.64 R16, c[0x0][0x380] ;  /* 0x0000e000ff107b82 */ /* 0x000f220000000a00 */
[----:B0-----:R-:W-:Y:S01]  /*04e0*/  LEA R6, R4, R7, 0x5 ;  /* 0x0000000704067211 */ /* 0x001fe200078e28ff */
[----:B--2---:R-:W-:-:S04]  /*04f0*/  IMAD R11, R0, 0x20, R5 ;  /* 0x00000020000b7824 */ /* 0x004fc800078e0205 */
[----:B------:R-:W-:-:S04]  /*0500*/  IMAD R11, R11, R2, R6 ;  /* 0x000000020b0b7224 */ /* 0x000fc800078e0206 */
[C---:B------:R-:W-:Y:S01]  /*0510*/  IMAD R21, R2.reuse, 0x8, R11 ;  /* 0x0000000802157824 */ /* 0x040fe200078e020b */
[----:B------:R-:W-:Y:S01]  /*0520*/  LEA R13, R2, R11, 0x4 ;  /* 0x0000000b020d7211 */ /* 0x000fe200078e20ff */
[----:B-1----:R-:W-:-:S03]  /*0530*/  IMAD.WIDE R18, R11, 0x8, R8 ;  /* 0x000000080b127825 */ /* 0x002fc600078e0208 */
[----:B------:R-:W-:Y:S01]  /*0540*/  LEA R15, R2, R13, 0x3 ;  /* 0x0000000d020f7211 */ /* 0x000fe200078e18ff */
[--C-:B------:R-:W-:Y:S02]  /*0550*/  IMAD.WIDE R20, R21, 0x8, R8.reuse ;  /* 0x0000000815147825 */ /* 0x100fe400078e0208 */
[----:B------:R-:W2:Y:S02]  /*0560*/  LDG.E.64 R18, desc[UR6][R18.64] ;  /* 0x0000000612127981 */ /* 0x000ea4000c1e1b00 */
[--C-:B------:R-:W-:Y:S02]  /*0570*/  IMAD.WIDE R10, R13, 0x8, R8.reuse ;  /* 0x000000080d0a7825 */ /* 0x100fe400078e0208 */
[----:B------:R-:W5:Y:S02]  /*0580*/  LDG.E.64 R20, desc[UR6][R20.64] ;  /* 0x0000000614147981 */ /* 0x000f64000c1e1b00 */
[----:B------:R-:W-:Y:S02]  /*0590*/  IMAD.WIDE R8, R15, 0x8, R8 ;  /* 0x000000080f087825 */ /* 0x000fe400078e0208 */
[----:B------:R-:W5:Y:S04]  /*05a0*/  LDG.E.64 R22, desc[UR6][R10.64] ;  /* 0x000000060a167981 */ /* 0x000f68000c1e1b00 */
[----:B------:R-:W5:Y:S01]  /*05b0*/  LDG.E.64 R24, desc[UR6][R8.64] ;  /* 0x0000000608187981 */ /* 0x000f62000c1e1b00 */
[----:B---3--:R-:W-:-:S06]  /*05c0*/  ULEA UR4, UR5, UR4, 0x18 ;  /* 0x0000000405047291 */ /* 0x008fcc000f8ec0ff */
[----:B------:R-:W-:-:S05]  /*05d0*/  LEA R2, R7, UR4, 0x3 ;  /* 0x0000000407027c11 */ /* 0x000fca000f8e18ff */
[----:B------:R-:W-:Y:S01]  /*05e0*/  IMAD R6, R5, 0x108, R2 ;  /* 0x0000010805067824 */ /* 0x000fe200078e0202 */
[----:B------:R-:W-:-:S05]  /*05f0*/  LEA R2, R7, R2, 0x8 ;  /* 0x0000000207027211 */ /* 0x000fca00078e40ff */
[----:B------:R-:W-:Y:S01]  /*0600*/  IMAD R26, R5, 0x8, R2 ;  /* 0x00000008051a7824 */ /* 0x000fe200078e0202 */
[----:B------:R-:W-:Y:S02]  /*0610*/  LEA R0, R0, R7, 0x5 ;  /* 0x0000000700007211 */ /* 0x000fe400078e28ff */
[----:B------:R-:W-:-:S05]  /*0620*/  LEA R4, R4, R5, 0x5 ;  /* 0x0000000504047211 */ /* 0x000fca00078e28ff */
[----:B------:R-:W-:-:S04]  /*0630*/  IMAD R0, R4, R3, R0 ;  /* 0x0000000304007224 */ /* 0x000fc800078e0200 */
[C---:B------:R-:W-:Y:S01]  /*0640*/  IMAD R7, R3.reuse, 0x10, R0 ;  /* 0x0000001003077824 */ /* 0x040fe200078e0200 */
[----:B------:R-:W-:-:S05]  /*0650*/  LEA R5, R3, R0, 0x3 ;  /* 0x0000000003057211 */ /* 0x000fca00078e18ff */
[--C-:B----4-:R-:W-:Y:S01]  /*0660*/  IMAD.WIDE R4, R5, 0x8, R16.reuse ;  /* 0x0000000805047825 */ /* 0x110fe200078e0210 */
[----:B--2---:R0:W-:Y:S04]  /*0670*/  STS.64 [R6], R18 ;  /* 0x0000001206007388 */ /* 0x0041e80000000a00 */
[----:B-----5:R-:W-:Y:S04]  /*0680*/  STS.64 [R6+0x840], R20 ;  /* 0x0008401406007388 */ /* 0x020fe80000000a00 */
[----:B------:R-:W-:Y:S04]  /*0690*/  STS.64 [R6+0x1080], R22 ;  /* 0x0010801606007388 */ /* 0x000fe80000000a00 */
[----:B------:R1:W-:Y:S01]  /*06a0*/  STS.64 [R6+0x18c0], R24 ;  /* 0x0018c01806007388 */ /* 0x0003e20000000a00 */
[----:B------:R-:W-:Y:S06]  /*06b0*/  BAR.SYNC.DEFER_BLOCKING 0x0 ;  /* 0x0000000000007b1d */ /* 0x000fec0000010000 */
[----:B------:R-:W2:Y:S04]  /*06c0*/  LDS.64 R14, [R26] ;  /* 0x000000001a0e7984 */ /* 0x000ea80000000a00 */
[----:B------:R-:W3:Y:S04]  /*06d0*/  LDS.64 R12, [R26+0x40] ;  /* 0x000040001a0c7984 */ /* 0x000ee80000000a00 */
[----:B------:R-:W4:Y:S04]  /*06e0*/  LDS.64 R10, [R26+0x80] ;  /* 0x000080001a0a7984 */ /* 0x000f280000000a00 */
[----:B------:R-:W5:Y:S01]  /*06f0*/  LDS.64 R8, [R26+0xc0] ;  /* 0x0000c0001a087984 */ /* 0x000f620000000a00 */
[----:B0-----:R-:W-:Y:S01]  /*0700*/  LEA R19, R3, R7, 0x3 ;  /* 0x0000000703137211 */ /* 0x001fe200078e18ff */
[----:B------:R-:W-:-:S04]  /*0710*/  IMAD.WIDE R2, R0, 0x8, R16 ;  /* 0x0000000800027825 */ /* 0x000fc800078e0210 */
[----:B-1----:R-:W-:-:S04]  /*0720*/  IMAD.WIDE R6, R7, 0x8, R16 ;  /* 0x0000000807067825 */ /* 0x002fc800078e0210 */
[----:B------:R-:W-:Y:S01]  /*0730*/  IMAD.WIDE R16, R19, 0x8, R16 ;  /* 0x0000000813107825 */ /* 0x000fe200078e0210 */
[----:B--2---:R-:W-:Y:S04]  /*0740*/  STG.E.64 desc[UR6][R2.64], R14 ;  /* 0x0000000e02007986 */ /* 0x004fe8000c101b06 */
[----:B---3--:R-:W-:Y:S04]  /*0750*/  STG.E.64 desc[UR6][R4.64], R12 ;  /* 0x0000000c04007986 */ /* 0x008fe8000c101b06 */
[----:B----4-:R-:W-:Y:S04]  /*0760*/  STG.E.64 desc[UR6][R6.64], R10 ;  /* 0x0000000a06007986 */ /* 0x010fe8000c101b06 */
[----:B-----5:R-:W-:Y:S01]  /*0770*/  STG.E.64 desc[UR6][R16.64], R8 ;  /* 0x0000000810007986 */ /* 0x020fe2000c101b06 */
[----:B------:R-:W-:Y:S05]  /*0780*/  EXIT ;  /* 0x000000000000794d */ /* 0x000fea0003800000 */
.L_x_18:
        /* <DEDUP_REMOVED lines=15> */
.L_x_116:


//--------------------- .text._Z12insert_sliceP6float2S0_iii --------------------------
	.section	.text._Z12insert_sliceP6float2S0_iii,"ax",@progbits
	.align	128
        .global         _Z12insert_sliceP6float2S0_iii
        .type           _Z12insert_sliceP6float2S0_iii,@function
        .size           _Z12insert_sliceP6float2S0_iii,(.L_x_117 - _Z12insert_sliceP6float2S0_iii)
        .other          _Z12insert_sliceP6float2S0_iii,@"STO_CUDA_ENTRY STV_DEFAULT"
_Z12insert_sliceP6float2S0_iii:
.text._Z12insert_sliceP6float2S0_iii:
        /* <DEDUP_REMOVED lines=14> */
[----:B------:R-:W0:Y:S01]  /*00e0*/  LDC.64 R4, c[0x0][0x388] ;  /* 0x0000e200ff047b82 */ /* 0x000e220000000a00 */
[----:B------:R-:W1:Y:S01]  /*00f0*/  LDCU.64 UR4, c[0x0][0x358] ;  /* 0x00006b00ff0477ac */ /* 0x000e620008000a00 */
[----:B------:R-:W-:-:S06]  /*0100*/  IMAD R7, R3, UR7, R0 ;  /* 0x0000000703077c24 */ /* 0x000fcc000f8e0200 */
[----:B------:R-:W2:Y:S08]  /*0110*/  LDC R0, c[0x0][0x390] ;  /* 0x0000e400ff007b82 */ /* 0x000eb00000000800 */
[----:B------:R-:W3:Y:S01]  /*0120*/  LDC.64 R2, c[0x0][0x380] ;  /* 0x0000e000ff027b82 */ /* 0x000ee20000000a00 */
[----:B0-----:R-:W-:-:S06]  /*0130*/  IMAD.WIDE.U32 R4, R7, 0x8, R4 ;  /* 0x0000000807047825 */ /* 0x001fcc00078e0004 */
[----:B-1----:R-:W4:Y:S01]  /*0140*/  LDG.E.64 R4, desc[UR4][R4.64] ;  /* 0x0000000404047981 */ /* 0x002f22000c1e1b00 */
[----:B--2---:R-:W-:-:S04]  /*0150*/  IMAD R0, R0, UR7, RZ ;  /* 0x0000000700007c24 */ /* 0x004fc8000f8e02ff */
[----:B------:R-:W-:-:S04]  /*0160*/  IMAD R7, R0, UR6, R7 ;  /* 0x0000000600077c24 */ /* 0x000fc8000f8e0207 */
[----:B---3--:R-:W-:-:S05]  /*0170*/  IMAD.WIDE.U32 R2, R7, 0x8, R2 ;  /* 0x0000000807027825 */ /* 0x008fca00078e0002 */
[----:B----4-:R-:W-:Y:S01]  /*0180*/  STG.E.64 desc[UR4][R2.64], R4 ;  /* 0x0000000402007986 */ /* 0x010fe2000c101b04 */
[----:B------:R-:W-:Y:S05]  /*0190*/  EXIT ;  /* 0x000000000000794d */ /* 0x000fea0003800000 */
.L_x_19:
        /* <DEDUP_REMOVED lines=14> */
.L_x_117:


//--------------------- .text._Z13extract_sliceP6float2S0_iii --------------------------
	.section	.text._Z13extract_sliceP6float2S0_iii,"ax",@progbits
	.align	128
        .global         _Z13extract_sliceP6float2S0_iii
        .type           _Z13extract_sliceP6float2S0_iii,@function
        .size           _Z13extract_sliceP6float2S0_iii,(.L_x_118 - _Z13extract_sliceP6float2S0_iii)
        .other          _Z13extract_sliceP6float2S0_iii,@"STO_CUDA_ENTRY STV_DEFAULT"
_Z13extract_sliceP6float2S0_iii:
.text._Z13extract_sliceP6float2S0_iii:
        /* <DEDUP_REMOVED lines=14> */
[----:B------:R-:W0:Y:S01]  /*00e0*/  LDC R2, c[0x0][0x390] ;  /* 0x0000e400ff027b82 */ /* 0x000e220000000800 */
[----:B------:R-:W1:Y:S01]  /*00f0*/  LDCU.64 UR4, c[0x0][0x358] ;  /* 0x00006b00ff0477ac */ /* 0x000e620008000a00 */
[----:B------:R-:W-:-:S06]  /*0100*/  IMAD R7, R3, UR7, R0 ;  /* 0x0000000703077c24 */ /* 0x000fcc000f8e0200 */
[----:B------:R-:W2:Y:S01]  /*0110*/  LDC.64 R4, c[0x0][0x380] ;  /* 0x0000e000ff047b82 */ /* 0x000ea20000000a00 */
[----:B0-----:R-:W-:-:S04]  /*0120*/  IMAD R0, R2, UR7, RZ ;  /* 0x0000000702007c24 */ /* 0x001fc8000f8e02ff */
[----:B------:R-:W-:-:S04]  /*0130*/  IMAD R3, R0, UR6, R7 ;  /* 0x0000000600037c24 */ /* 0x000fc8000f8e0207 */
[----:B--2---:R-:W-:Y:S02]  /*0140*/  IMAD.WIDE.U32 R4, R3, 0x8, R4 ;  /* 0x0000000803047825 */ /* 0x004fe400078e0004 */
[----:B------:R-:W0:Y:S04]  /*0150*/  LDC.64 R2, c[0x0][0x388] ;  /* 0x0000e200ff027b82 */ /* 0x000e280000000a00 */
[----:B-1----:R-:W2:Y:S01]  /*0160*/  LDG.E.64 R4, desc[UR4][R4.64] ;  /* 0x0000000404047981 */ /* 0x002ea2000c1e1b00 */
[----:B0-----:R-:W-:-:S05]  /*0170*/  IMAD.WIDE.U32 R2, R7, 0x8, R2 ;  /* 0x0000000807027825 */ /* 0x001fca00078e0002 */
[----:B--2---:R-:W-:Y:S01]  /*0180*/  STG.E.64 desc[UR4][R2.64], R4 ;  /* 0x0000000402007986 */ /* 0x004fe2000c101b04 */
[----:B------:R-:W-:Y:S05]  /*0190*/  EXIT ;  /* 0x000000000000794d */ /* 0x000fea0003800000 */
.L_x_20:
        /* <DEDUP_REMOVED lines=14> */
.L_x_118:


//--------------------- .text._Z18phase_correction3dP6float2ffPfS1_fiif --------------------------
	.section	.text._Z18phase_correction3dP6float2ffPfS1_fiif,"ax",@progbits
	.align	128
        .global         _Z18phase_correction3dP6float2ffPfS1_fiif
        .type           _Z18phase_correction3dP6float2ffPfS1_fiif,@function
        .size           _Z18phase_correction3dP6float2ffPfS1_fiif,(.L_x_108 - _Z18phase_correction3dP6float2ffPfS1_fiif)
        .other          _Z18phase_correction3dP6float2ffPfS1_fiif,@"STO_CUDA_ENTRY STV_DEFAULT"
_Z18phase_correction3dP6float2ffPfS1_fiif:
.text._Z18phase_correction3dP6float2ffPfS1_fiif:
[----:B------:R-:W0:Y:S01]  /*0000*/  LDC R1, c[0x0][0x37c] ;  /* 0x0000df00ff017b82 */ /* 0x000e220000000800 */
[----:B------:R-:W1:Y:S07]  /*0010*/  S2R R5, SR_TID.Y ;  /* 0x0000000000057919 */ /* 0x000e6e0000002200 */
[----:B------:R-:W2:Y:S01]  /*0020*/  LDC R3, c[0x0][0x360] ;  /* 0x0000d800ff037b82 */ /* 0x000ea20000000800 */
[----:B------:R-:W3:Y:S01]  /*0030*/  LDCU UR6, c[0x0][0x3a8] ;  /* 0x00007500ff0677ac */ /* 0x000ee20008000800 */
[----:B0-----:R-:W-:Y:S01]  /*0040*/  VIADD R1, R1, 0xffffffe0 ;  /* 0xffffffe001017836 */ /* 0x001fe20000000000 */
[----:B------:R-:W2:Y:S01]  /*0050*/  S2R R4, SR_TID.X ;  /* 0x0000000000047919 */ /* 0x000ea20000002100 */
[----:B------:R-:W0:Y:S04]  /*0060*/  LDCU UR7, c[0x0][0x3a4] ;  /* 0x00007480ff0777ac */ /* 0x000e280008000800 */
[----:B------:R-:W1:Y:S08]  /*0070*/  S2UR UR5, SR_CTAID.Y ;  /* 0x00000000000579c3 */ /* 0x000e700000002600 */
[----:B------:R-:W1:Y:S08]  /*0080*/  LDC R0, c[0x0][0x364] ;  /* 0x0000d900ff007b82 */ /* 0x000e700000000800 */
[----:B------:R-:W2:Y:S01]  /*0090*/  S2UR UR4, SR_CTAID.X ;  /* 0x00000000000479c3 */ /* 0x000ea20000002500 */
[----:B-1----:R-:W-:-:S05]  /*00a0*/  IMAD R5, R0, UR5, R5 ;  /* 0x0000000500057c24 */ /* 0x002fca000f8e0205 */
[----:B---3--:R-:W-:Y:S01]  /*00b0*/  ISETP.GE.U32.AND P0, PT, R5, UR6, PT ;  /* 0x0000000605007c0c */ /* 0x008fe2000bf06070 */
[----:B--2---:R-:W-:-:S05]  /*00c0*/  IMAD R4, R3, UR4, R4 ;  /* 0x0000000403047c24 */ /* 0x004fca000f8e0204 */
[----:B0-----:R-:W-:-:S13]  /*00d0*/  ISETP.GE.U32.OR P0, PT, R4, UR7, P0 ;  /* 0x0000000704007c0c */ /* 0x001fda0008706470 */
[----:B------:R-:W-:Y:S05]  /*00e0*/  @P0 EXIT ;  /* 0x000000000000094d */ /* 0x000fea0003800000 */
[----:B------:R-:W0:Y:S02]  /*00f0*/  LDC.64 R6, c[0x0][0x388] ;  /* 0x0000e200ff067b82 */ /* 0x000e240000000a00 */
[----:B0-----:R-:W0:Y:S08]  /*0100*/  MUFU.RCP R3, R6 ;  /* 0x0000000600037308 */ /* 0x001e300000001000 */
[----:B------:R-:W1:Y:S01]  /*0110*/  FCHK P0, R7, R6 ;  /* 0x0000000607007302 */ /* 0x000e620000000000 */
[----:B0-----:R-:W-:-:S04]  /*0120*/  FFMA R0, R3, -R6, 1 ;  /* 0x3f80000003007423 */ /* 0x001fc80000000806 */
[----:B------:R-:W-:-:S04]  /*0130*/  FFMA R0, R3, R0, R3 ;  /* 0x0000000003007223 */ /* 0x000fc80000000003 */
[----:B------:R-:W-:-:S04]  /*0140*/  FFMA R2, R0, R7, RZ ;  /* 0x0000000700027223 */ /* 0x000fc800000000ff */
[----:B------:R-:W-:-:S04]  /*0150*/  FFMA R3, R2, -R6, R7 ;  /* 0x8000000602037223 */ /* 0x000fc80000000007 */
[----:B------:R-:W-:Y:S01]  /*0160*/  FFMA R3, R0, R3, R2 ;  /* 0x0000000300037223 */ /* 0x000fe20000000002 */
[----:B-1----:R-:W-:Y:S06]  /*0170*/  @!P0 BRA `(.L_x_21) ;  /* 0x0000000000188947 */ /* 0x002fec0003800000 */
[----:B------:R-:W0:Y:S01]  /*0180*/  LDCU.64 UR4, c[0x0][0x388] ;  /* 0x00007100ff0477ac */ /* 0x000e220008000a00 */
[----:B------:R-:W-:Y:S01]  /*0190*/  MOV R12, 0x1d0 ;  /* 0x000001d0000c7802 */ /* 0x000fe20000000f00 */
[----:B0-----:R-:W-:Y:S02]  /*01a0*/  IMAD.U32 R0, RZ, RZ, UR5 ;  /* 0x00000005ff007e24 */ /* 0x001fe4000f8e00ff */
[----:B------:R-:W-:-:S07]  /*01b0*/  IMAD.U32 R7, RZ, RZ, UR4 ;  /* 0x00000004ff077e24 */ /* 0x000fce000f8e00ff */
[----:B------:R-:W-:Y:S05]  /*01c0*/  CALL.REL.NOINC `($__internal_2_$__cuda_sm3x_div_rn_noftz_f32_slowpath) ;  /* 0x0000001800f07944 */ /* 0x000fea0003c00000 */
[----:B------:R-:W-:-:S07]  /*01d0*/  MOV R3, R0 ;  /* 0x0000000000037202 */ /* 0x000fce0000000f00 */
.L_x_21:
[----:B------:R-:W-:Y:S01]  /*01e0*/  FMUL R9, R3, R3 ;  /* 0x0000000303097220 */ /* 0x000fe20000400000 */
[----:B------:R-:W0:Y:S01]  /*01f0*/  LDCU.64 UR6, c[0x0][0x358] ;  /* 0x00006b00ff0677ac */ /* 0x000e220008000a00 */
[----:B------:R-:W-:Y:S02]  /*0200*/  BSSY.RECONVERGENT B0, `(.L_x_22) ;  /* 0x000000e000007945 */ /* 0x000fe40003800200 */
[----:B------:R-:W-:-:S05]  /*0210*/  VIADD R0, R9, 0x1800000 ;  /* 0x0180000009007836 */ /* 0x000fca0000000000 */
[----:B------:R-:W-:-:S04]  /*0220*/  LOP3.LUT R0, R0, 0x7f800000, RZ, 0xc0, !PT ;  /* 0x7f80000000007812 */ /* 0x000fc800078ec0ff */
[----:B------:R-:W-:-:S13]  /*0230*/  ISETP.GT.U32.AND P0, PT, R0, 0x1ffffff, PT ;  /* 0x01ffffff0000780c */ /* 0x000fda0003f04070 */
[----:B0-----:R-:W-:Y:S05]  /*0240*/  @P0 BRA `(.L_x_23) ;  /* 0x0000000000140947 */ /* 0x001fea0003800000 */
[----:B------:R-:W-:Y:S01]  /*0250*/  IMAD.MOV.U32 R0, RZ, RZ, R9 ;  /* 0x000000ffff007224 */ /* 0x000fe200078e0009 */
[----:B------:R-:W-:-:S07]  /*0260*/  MOV R8, 0x280 ;  /* 0x0000028000087802 */ /* 0x000fce0000000f00 */
[----:B------:R-:W-:Y:S05]  /*0270*/  CALL.REL.NOINC `($__internal_0_$__cuda_sm20_rcp_rn_f32_slowpath) ;  /* 0x0000001400907944 */ /* 0x000fea0003c00000 */
[----:B------:R-:W-:Y:S01]  /*0280*/  IMAD.MOV.U32 R2, RZ, RZ, R0 ;  /* 0x000000ffff027224 */ /* 0x000fe200078e0000 */
[----:B------:R-:W-:Y:S06]  /*0290*/  BRA `(.L_x_24) ;  /* 0x0000000000107947 */ /* 0x000fec0003800000 */
.L_x_23:
[----:B------:R-:W0:Y:S02]  /*02a0*/  MUFU.RCP R2, R9 ;  /* 0x0000000900027308 */ /* 0x000e240000001000 */
[----:B0-----:R-:W-:-:S04]  /*02b0*/  FFMA R0, R9, R2, -1 ;  /* 0xbf80000009007423 */ /* 0x001fc80000000002 */
[----:B------:R-:W-:-:S04]  /*02c0*/  FADD.FTZ R7, -R0, -RZ ;  /* 0x800000ff00077221 */ /* 0x000fc80000010100 */
[----:B------:R-:W-:-:S07]  /*02d0*/  FFMA R2, R2, R7, R2 ;  /* 0x0000000702027223 */ /* 0x000fce0000000002 */
.L_x_24:
[----:B------:R-:W-:Y:S05]  /*02e0*/  BSYNC.RECONVERGENT B0 ;  /* 0x0000000000007941 */ /* 0x000fea0003800200 */
.L_x_22:
[----:B------:R-:W0:Y:S02]  /*02f0*/  LDC.64 R6, c[0x0][0x390] ;  /* 0x0000e400ff067b82 */ /* 0x000e240000000a00 */
[----:B0-----:R-:W-:-:S05]  /*0300*/  IMAD.WIDE.U32 R6, R4, 0x4, R6 ;  /* 0x0000000404067825 */ /* 0x001fca00078e0006 */
[----:B------:R-:W2:Y:S01]  /*0310*/  LDG.E R0, desc[UR6][R6.64] ;  /* 0x0000000606007981 */ /* 0x000ea2000c1e1900 */
[----:B------:R-:W-:Y:S01]  /*0320*/  BSSY.RECONVERGENT B0, `(.L_x_25) ;  /* 0x0000005000007945 */ /* 0x000fe20003800200 */
[----:B------:R-:W-:Y:S01]  /*0330*/  MOV R26, 0x370 ;  /* 0x00000370001a7802 */ /* 0x000fe20000000f00 */
[----:B--2---:R-:W0:Y:S02]  /*0340*/  F2F.F64.F32 R28, R0 ;  /* 0x00000000001c7310 */ /* 0x004e240000201800 */
[----:B0-----:R-:W-:-:S11]  /*0350*/  DADD R22, -RZ, |R28| ;  /* 0x00000000ff167229 */ /* 0x001fd6000000051c */
[----:B------:R-:W-:Y:S05]  /*0360*/  CALL.REL.NOINC `($_Z18phase_correction3dP6float2ffPfS1_fiif$__internal_accurate_pow) ;  /* 0x0000002000207944 */ /* 0x000fea0003c00000 */
[----:B------:R-:W-:Y:S05]  /*0370*/  BSYNC.RECONVERGENT B0 ;  /* 0x0000000000007941 */ /* 0x000fea0003800200 */
.L_x_25:
[----:B------:R-:W0:Y:S02]  /*0380*/  LDC.64 R10, c[0x0][0x398] ;  /* 0x0000e600ff0a7b82 */ /* 0x000e240000000a00 */
[----:B0-----:R-:W-:-:S05]  /*0390*/  IMAD.WIDE.U32 R10, R5, 0x4, R10 ;  /* 0x00000004050a7825 */ /* 0x001fca00078e000a */
[----:B------:R-:W2:Y:S01]  /*03a0*/  LDG.E R27, desc[UR6][R10.64] ;  /* 0x000000060a1b7981 */ /* 0x000ea2000c1e1900 */
[----:B------:R-:W-:Y:S01]  /*03b0*/  DADD R6, R28, 2 ;  /* 0x400000001c067429 */ /* 0x000fe20000000000 */
[----:B------:R-:W-:Y:S01]  /*03c0*/  FSETP.NEU.AND P0, PT, R0, RZ, PT ;  /* 0x000000ff0000720b */ /* 0x000fe20003f0d000 */
[----:B------:R-:W-:Y:S08]  /*03d0*/  BSSY.RECONVERGENT B0, `(.L_x_26) ;  /* 0x000000d000007945 */ /* 0x000ff00003800200 */
[----:B------:R-:W-:-:S04]  /*03e0*/  LOP3.LUT R9, R7, 0x7ff00000, RZ, 0xc0, !PT ;  /* 0x7ff0000007097812 */ /* 0x000fc800078ec0ff */
[----:B------:R-:W-:Y:S02]  /*03f0*/  ISETP.NE.AND P1, PT, R9, 0x7ff00000, PT ;  /* 0x7ff000000900780c */ /* 0x000fe40003f25270 */
[----:B------:R-:W-:Y:S02]  /*0400*/  MOV R9, R13 ;  /* 0x0000000d00097202 */ /* 0x000fe40000000f00 */
[----:B------:R-:W-:Y:S01]  /*0410*/  @!P0 CS2R R8, SRZ ;  /* 0x0000000000088805 */ /* 0x000fe2000001ff00 */
[----:B--2---:R0:W1:Y:S08]  /*0420*/  F2F.F64.F32 R6, R27 ;  /* 0x0000001b00067310 */ /* 0x0040700000201800 */
[----:B------:R-:W-:Y:S05]  /*0430*/  @P1 BRA `(.L_x_27) ;  /* 0x0000000000181947 */ /* 0x000fea0003800000 */
[----:B------:R-:W-:-:S13]  /*0440*/  FSETP.NAN.AND P0, PT, R0, R0, PT ;  /* 0x000000000000720b */ /* 0x000fda0003f08000 */
[----:B------:R-:W-:Y:S01]  /*0450*/  @P0 DADD R8, R28, 2 ;  /* 0x400000001c080429 */ /* 0x000fe20000000000 */
[----:B------:R-:W-:Y:S10]  /*0460*/  @P0 BRA `(.L_x_27) ;  /* 0x00000000000c0947 */ /* 0x000ff40003800000 */
[----:B------:R-:W-:-:S14]  /*0470*/  DSETP.NEU.AND P0, PT, |R28|, +INF , PT ;  /* 0x7ff000001c00742a */ /* 0x000fdc0003f0d200 */
[----:B------:R-:W-:Y:S02]  /*0480*/  @!P0 IMAD.MOV.U32 R8, RZ, RZ, 0x0 ;  /* 0x00000000ff088424 */ /* 0x000fe400078e00ff */
[----:B------:R-:W-:-:S07]  /*0490*/  @!P0 IMAD.MOV.U32 R9, RZ, RZ, 0x7ff00000 ;  /* 0x7ff00000ff098424 */ /* 0x000fce00078e00ff */
.L_x_27:
[----:B------:R-:W-:Y:S05]  /*04a0*/  BSYNC.RECONVERGENT B0 ;  /* 0x0000000000007941 */ /* 0x000fea0003800200 */
.L_x_26:
[----:B------:R-:W2:Y:S01]  /*04b0*/  F2F.F32.F64 R8, R8 ;  /* 0x0000000800087310 */ /* 0x000ea20000301000 */
[----:B------:R-:W-:Y:S01]  /*04c0*/  FSETP.NEU.AND P0, PT, R0, 1, PT ;  /* 0x3f8000000000780b */ /* 0x000fe20003f0d000 */
[----:B-1----:R-:W-:Y:S01]  /*04d0*/  DADD R22, -RZ, |R6| ;  /* 0x00000000ff167229 */ /* 0x002fe20000000506 */
[----:B------:R-:W-:Y:S01]  /*04e0*/  BSSY.RECONVERGENT B0, `(.L_x_28) ;  /* 0x0000004000007945 */ /* 0x000fe20003800200 */
[----:B------:R-:W-:Y:S02]  /*04f0*/  MOV R26, 0x520 ;  /* 0x00000520001a7802 */ /* 0x000fe40000000f00 */
[----:B--2---:R-:W-:-:S08]  /*0500*/  FSEL R29, R8, 1, P0 ;  /* 0x3f800000081d7808 */ /* 0x004fd00000000000 */
[----:B0-----:R-:W-:Y:S05]  /*0510*/  CALL.REL.NOINC `($_Z18phase_correction3dP6float2ffPfS1_fiif$__internal_accurate_pow) ;  /* 0x0000001c00b47944 */ /* 0x001fea0003c00000 */
[----:B------:R-:W-:Y:S05]  /*0520*/  BSYNC.RECONVERGENT B0 ;  /* 0x0000000000007941 */ /* 0x000fea0003800200 */
.L_x_28:
[----:B------:R-:W-:Y:S01]  /*0530*/  DADD R10, R6, 2 ;  /* 0x40000000060a7429 */ /* 0x000fe20000000000 */
[----:B------:R-:W-:Y:S01]  /*0540*/  FSETP.NEU.AND P0, PT, R27, RZ, PT ;  /* 0x000000ff1b00720b */ /* 0x000fe20003f0d000 */
[----:B------:R-:W-:Y:S01]  /*0550*/  BSSY.RECONVERGENT B0, `(.L_x_29) ;  /* 0x000000c000007945 */ /* 0x000fe20003800200 */
[----:B------:R-:W-:-:S07]  /*0560*/  IMAD.MOV.U32 R9, RZ, RZ, R13 ;  /* 0x000000ffff097224 */ /* 0x000fce00078e000d */
[----:B------:R-:W-:-:S04]  /*0570*/  LOP3.LUT R10, R11, 0x7ff00000, RZ, 0xc0, !PT ;  /* 0x7ff000000b0a7812 */ /* 0x000fc800078ec0ff */
[----:B------:R-:W-:Y:S02]  /*0580*/  ISETP.NE.AND P1, PT, R10, 0x7ff00000, PT ;  /* 0x7ff000000a00780c */ /* 0x000fe40003f25270 */
[----:B------:R-:W-:-:S11]  /*0590*/  @!P0 CS2R R8, SRZ ;  /* 0x0000000000088805 */ /* 0x000fd6000001ff00 */
[----:B------:R-:W-:Y:S05]  /*05a0*/  @P1 BRA `(.L_x_30) ;  /* 0x0000000000181947 */ /* 0x000fea0003800000 */
[----:B------:R-:W-:-:S13]  /*05b0*/  FSETP.NAN.AND P0, PT, R27, R27, PT ;  /* 0x0000001b1b00720b */ /* 0x000fda0003f08000 */
[----:B------:R-:W-:Y:S01]  /*05c0*/  @P0 DADD R8, R6, 2 ;  /* 0x4000000006080429 */ /* 0x000fe20000000000 */
[----:B------:R-:W-:Y:S10]  /*05d0*/  @P0 BRA `(.L_x_30) ;  /* 0x00000000000c0947 */ /* 0x000ff40003800000 */
[----:B------:R-:W-:-:S14]  /*05e0*/  DSETP.NEU.AND P0, PT, |R6|, +INF , PT ;  /* 0x7ff000000600742a */ /* 0x000fdc0003f0d200 */
[----:B------:R-:W-:Y:S01]  /*05f0*/  @!P0 MOV R8, 0x0 ;  /* 0x0000000000088802 */ /* 0x000fe20000000f00 */
[----:B------:R-:W-:-:S07]  /*0600*/  @!P0 IMAD.MOV.U32 R9, RZ, RZ, 0x7ff00000 ;  /* 0x7ff00000ff098424 */ /* 0x000fce00078e00ff */
.L_x_30:
[----:B------:R-:W-:Y:S05]  /*0610*/  BSYNC.RECONVERGENT B0 ;  /* 0x0000000000007941 */ /* 0x000fea0003800200 */
.L_x_29:
[----:B------:R-:W0:Y:S01]  /*0620*/  F2F.F32.F64 R7, R8 ;  /* 0x0000000800077310 */ /* 0x000e220000301000 */
[----:B------:R-:W-:Y:S01]  /*0630*/  FSETP.NEU.AND P0, PT, R27, 1, PT ;  /* 0x3f8000001b00780b */ /* 0x000fe20003f0d000 */
[----:B------:R-:W1:Y:S01]  /*0640*/  LDCU UR5, c[0x0][0x3a4] ;  /* 0x00007480ff0577ac */ /* 0x000e620008000800 */
[----:B------:R-:W1:Y:S02]  /*0650*/  LDCU UR4, c[0x0][0x3a8] ;  /* 0x00007500ff0477ac */ /* 0x000e640008000800 */
[----:B0-----:R-:W-:-:S05]  /*0660*/  FSEL R7, R7, 1, P0 ;  /* 0x3f80000007077808 */ /* 0x001fca0000000000 */
[----:B------:R-:W-:-:S04]  /*0670*/  FADD R11, R29, R7 ;  /* 0x000000071d0b7221 */ /* 0x000fc80000000000 */
[----:B------:R-:W-:Y:S01]  /*0680*/  FMUL R9, R11, R2 ;  /* 0x000000020b097220 */ /* 0x000fe20000400000 */
[----:B-1----:R-:W-:-:S04]  /*0690*/  UIMAD UR4, UR4, UR5, URZ ;  /* 0x00000005040472a4 */ /* 0x002fc8000f8e02ff */
[----:B------:R-:W-:-:S13]  /*06a0*/  FSETP.GT.AND P0, PT, R9, 1, PT ;  /* 0x3f8000000900780b */ /* 0x000fda0003f04000 */
[----:B------:R-:W0:Y:S01]  /*06b0*/  @P0 LDC.64 R10, c[0x0][0x380] ;  /* 0x0000e000ff0a0b82 */ /* 0x000e220000000a00 */
[----:B------:R-:W-:-:S04]  /*06c0*/  @P0 IMAD R13, R5, UR5, R4 ;  /* 0x00000005050d0c24 */ /* 0x000fc8000f8e0204 */
[----:B0-----:R-:W-:-:S05]  /*06d0*/  @P0 IMAD.WIDE.U32 R10, R13, 0x8, R10 ;  /* 0x000000080d0a0825 */ /* 0x001fca00078e000a */
[----:B------:R0:W-:Y:S01]  /*06e0*/  @P0 STG.E.64 desc[UR6][R10.64], RZ ;  /* 0x000000ff0a000986 */ /* 0x0001e2000c101b06 */
[----:B------:R-:W-:Y:S05]  /*06f0*/  @P0 EXIT ;  /* 0x000000000000094d */ /* 0x000fea0003800000 */
[----:B------:R-:W-:-:S05]  /*0700*/  I2FP.F32.S32 R13, UR4 ;  /* 0x00000004000d7c45 */ /* 0x000fca0008201400 */
[----:B------:R-:W-:-:S05]  /*0710*/  VIADD R0, R13, 0x1800000 ;  /* 0x018000000d007836 */ /* 0x000fca0000000000 */
[----:B------:R-:W-:-:S04]  /*0720*/  LOP3.LUT R0, R0, 0x7f800000, RZ, 0xc0, !PT ;  /* 0x7f80000000007812 */ /* 0x000fc800078ec0ff */
[----:B------:R-:W-:-:S13]  /*0730*/  ISETP.GT.U32.AND P0, PT, R0, 0x1ffffff, PT ;  /* 0x01ffffff0000780c */ /* 0x000fda0003f04070 */
[----:B------:R-:W-:Y:S05]  /*0740*/  @P0 BRA `(.L_x_31) ;  /* 0x0000000000140947 */ /* 0x000fea0003800000 */
[----:B------:R-:W-:Y:S01]  /*0750*/  IMAD.MOV.U32 R0, RZ, RZ, R13 ;  /* 0x000000ffff007224 */ /* 0x000fe200078e000d */
[----:B------:R-:W-:-:S07]  /*0760*/  MOV R8, 0x780 ;  /* 0x0000078000087802 */ /* 0x000fce0000000f00 */
[----:B0-----:R-:W-:Y:S05]  /*0770*/  CALL.REL.NOINC `($__internal_0_$__cuda_sm20_rcp_rn_f32_slowpath) ;  /* 0x0000001000507944 */ /* 0x001fea0003c00000 */
[----:B------:R-:W-:Y:S01]  /*0780*/  MOV R8, R0 ;  /* 0x0000000000087202 */ /* 0x000fe20000000f00 */
[----:B------:R-:W-:Y:S06]  /*0790*/  BRA `(.L_x_32) ;  /* 0x0000000000107947 */ /* 0x000fec0003800000 */
.L_x_31:
[----:B------:R-:W1:Y:S02]  /*07a0*/  MUFU.RCP R8, R13 ;  /* 0x0000000d00087308 */ /* 0x000e640000001000 */
[----:B-1----:R-:W-:-:S04]  /*07b0*/  FFMA R0, R8, R13, -1 ;  /* 0xbf80000008007423 */ /* 0x002fc8000000000d */
[----:B0-----:R-:W-:-:S04]  /*07c0*/  FADD.FTZ R11, -R0, -RZ ;  /* 0x800000ff000b7221 */ /* 0x001fc80000010100 */
[----:B------:R-:W-:-:S07]  /*07d0*/  FFMA R8, R8, R11, R8 ;  /* 0x0000000b08087223 */ /* 0x000fce0000000008 */
.L_x_32:
[----:B------:R-:W0:Y:S01]  /*07e0*/  LDC.64 R10, c[0x3][RZ] ;  /* 0x00c00000ff0a7b82 */ /* 0x000e220000000a00 */
[----:B------:R-:W-:Y:S01]  /*07f0*/  FMUL R29, R29, R2 ;  /* 0x000000021d1d7220 */ /* 0x000fe20000400000 */
[----:B------:R-:W1:Y:S01]  /*0800*/  LDCU UR4, c[0x0][0x3a4] ;  /* 0x00007480ff0477ac */ /* 0x000e620008000800 */
[----:B------:R-:W-:Y:S02]  /*0810*/  BSSY.RECONVERGENT B0, `(.L_x_33) ;  /* 0x0000011000007945 */ /* 0x000fe40003800200 */
[C---:B0-----:R-:W-:Y:S01]  /*0820*/  FFMA R15, -R29.reuse, R11, 1 ;  /* 0x3f8000001d0f7423 */ /* 0x041fe2000000010b */
[----:B------:R-:W-:Y:S01]  /*0830*/  FMUL R0, R29, R10 ;  /* 0x0000000a1d007220 */ /* 0x000fe20000400000 */
[----:B------:R-:W-:Y:S02]  /*0840*/  FMUL R10, R7, R2 ;  /* 0x00000002070a7220 */ /* 0x000fe40000400000 */
[----:B------:R-:W0:Y:S08]  /*0850*/  MUFU.RCP R6, R15 ;  /* 0x0000000f00067308 */ /* 0x000e300000001000 */
[----:B------:R-:W2:Y:S01]  /*0860*/  FCHK P0, R0, R15 ;  /* 0x0000000f00007302 */ /* 0x000ea20000000000 */
[----:B0-----:R-:W-:-:S04]  /*0870*/  FFMA R11, -R15, R6, 1 ;  /* 0x3f8000000f0b7423 */ /* 0x001fc80000000106 */
[----:B------:R-:W-:Y:S01]  /*0880*/  FFMA R11, R6, R11, R6 ;  /* 0x0000000b060b7223 */ /* 0x000fe20000000006 */
[----:B-1----:R-:W-:-:S03]  /*0890*/  IMAD R6, R5, UR4, R4 ;  /* 0x0000000405067c24 */ /* 0x002fc6000f8e0204 */
[----:B------:R-:W-:-:S04]  /*08a0*/  FFMA R12, R0, R11, RZ ;  /* 0x0000000b000c7223 */ /* 0x000fc800000000ff */
[----:B------:R-:W-:-:S04]  /*08b0*/  FFMA R13, -R15, R12, R0 ;  /* 0x0000000c0f0d7223 */ /* 0x000fc80000000100 */
[----:B------:R-:W-:Y:S01]  /*08c0*/  FFMA R2, R11, R13, R12 ;  /* 0x0000000d0b027223 */ /* 0x000fe2000000000c */
[----:B--2---:R-:W-:Y:S06]  /*08d0*/  @!P0 BRA `(.L_x_34) ;  /* 0x0000000000108947 */ /* 0x004fec0003800000 */
[----:B------:R-:W-:Y:S01]  /*08e0*/  IMAD.MOV.U32 R7, RZ, RZ, R15 ;  /* 0x000000ffff077224 */ /* 0x000fe200078e000f */
[----:B------:R-:W-:-:S07]  /*08f0*/  MOV R12, 0x910 ;  /* 0x00000910000c7802 */ /* 0x000fce0000000f00 */
[----:B------:R-:W-:Y:S05]  /*0900*/  CALL.REL.NOINC `($__internal_2_$__cuda_sm3x_div_rn_noftz_f32_slowpath) ;  /* 0x0000001400207944 */ /* 0x000fea0003c00000 */
[----:B------:R-:W-:-:S07]  /*0910*/  IMAD.MOV.U32 R2, RZ, RZ, R0 ;  /* 0x000000ffff027224 */ /* 0x000fce00078e0000 */
.L_x_34:
[----:B------:R-:W-:Y:S05]  /*0920*/  BSYNC.RECONVERGENT B0 ;  /* 0x0000000000007941 */ /* 0x000fea0003800200 */
.L_x_33:
[----:B------:R-:W0:Y:S01]  /*0930*/  LDC.64 R12, c[0x3][0x8] ;  /* 0x00c00200ff0c7b82 */ /* 0x000e220000000a00 */
[----:B------:R-:W-:Y:S01]  /*0940*/  BSSY.RECONVERGENT B0, `(.L_x_35) ;  /* 0x000000f000007945 */ /* 0x000fe20003800200 */
[C---:B0-----:R-:W-:Y:S01]  /*0950*/  FFMA R13, -R29.reuse, R13, 1 ;  /* 0x3f8000001d0d7423 */ /* 0x041fe2000000010d */
[----:B------:R-:W-:-:S03]  /*0960*/  FMUL R0, R29, R12 ;  /* 0x0000000c1d007220 */ /* 0x000fc60000400000 */
[----:B------:R-:W0:Y:S08]  /*0970*/  MUFU.RCP R4, R13 ;  /* 0x0000000d00047308 */ /* 0x000e300000001000 */
[----:B------:R-:W1:Y:S01]  /*0980*/  FCHK P0, R0, R13 ;  /* 0x0000000d00007302 */ /* 0x000e620000000000 */
[----:B0-----:R-:W-:-:S04]  /*0990*/  FFMA R5, -R13, R4, 1 ;  /* 0x3f8000000d057423 */ /* 0x001fc80000000104 */
[----:B------:R-:W-:-:S04]  /*09a0*/  FFMA R5, R4, R5, R4 ;  /* 0x0000000504057223 */ /* 0x000fc80000000004 */
[----:B------:R-:W-:-:S04]  /*09b0*/  FFMA R4, R0, R5, RZ ;  /* 0x0000000500047223 */ /* 0x000fc800000000ff */
[----:B------:R-:W-:-:S04]  /*09c0*/  FFMA R7, -R13, R4, R0 ;  /* 0x000000040d077223 */ /* 0x000fc80000000100 */
[----:B------:R-:W-:Y:S01]  /*09d0*/  FFMA R4, R5, R7, R4 ;  /* 0x0000000705047223 */ /* 0x000fe20000000004 */
[----:B-1----:R-:W-:Y:S06]  /*09e0*/  @!P0 BRA `(.L_x_36) ;  /* 0x0000000000108947 */ /* 0x002fec0003800000 */
[----:B------:R-:W-:Y:S01]  /*09f0*/  IMAD.MOV.U32 R7, RZ, RZ, R13 ;  /* 0x000000ffff077224 */ /* 0x000fe200078e000d */
[----:B------:R-:W-:-:S07]  /*0a00*/  MOV R12, 0xa20 ;  /* 0x00000a20000c7802 */ /* 0x000fce0000000f00 */
[----:B------:R-:W-:Y:S05]  /*0a10*/  CALL.REL.NOINC `($__internal_2_$__cuda_sm3x_div_rn_noftz_f32_slowpath) ;  /* 0x0000001000dc7944 */ /* 0x000fea0003c00000 */
[----:B------:R-:W-:-:S07]  /*0a20*/  MOV R4, R0 ;  /* 0x0000000000047202 */ /* 0x000fce0000000f00 */
.L_x_36:
[----:B------:R-:W-:Y:S05]  /*0a30*/  BSYNC.RECONVERGENT B0 ;  /* 0x0000000000007941 */ /* 0x000fea0003800200 */
.L_x_35:
        /* <DEDUP_REMOVED lines=15> */
[----:B------:R-:W-:-:S07]  /*0b30*/  IMAD.MOV.U32 R5, RZ, RZ, R0 ;  /* 0x000000ffff057224 */ /* 0x000fce00078e0000 */
.L_x_38:
[----:B------:R-:W-:Y:S05]  /*0b40*/  BSYNC.RECONVERGENT B0 ;  /* 0x0000000000007941 */ /* 0x000fea0003800200 */
.L_x_37:
        /* <DEDUP_REMOVED lines=16> */
.L_x_40:
[----:B------:R-:W-:Y:S05]  /*0c50*/  BSYNC.RECONVERGENT B0 ;  /* 0x0000000000007941 */ /* 0x000fea0003800200 */
.L_x_39:
[----:B------:R-:W-:Y:S01]  /*0c60*/  FADD R9, -R9, 1 ;  /* 0x3f80000009097421 */ /* 0x000fe20000000100 */
[----:B------:R-:W0:Y:S01]  /*0c70*/  LDCU UR4, c[0x0][0x3ac] ;  /* 0x00007580ff0477ac */ /* 0x000e220008000800 */
[----:B------:R-:W-:Y:S02]  /*0c80*/  BSSY.RECONVERGENT B0, `(.L_x_41) ;  /* 0x000000e000007945 */ /* 0x000fe40003800200 */
[----:B------:R-:W-:Y:S01]  /*0c90*/  VIADD R0, R9, 0xf3000000 ;  /* 0xf300000009007836 */ /* 0x000fe20000000000 */
[----:B------:R1:W2:Y:S04]  /*0ca0*/  MUFU.RSQ R10, R9 ;  /* 0x00000009000a7308 */ /* 0x0002a80000001400 */
[----:B------:R-:W-:Y:S01]  /*0cb0*/  ISETP.GT.U32.AND P0, PT, R0, 0x727fffff, PT ;  /* 0x727fffff0000780c */ /* 0x000fe20003f04070 */
[----:B0-----:R-:W-:-:S12]  /*0cc0*/  FMUL R13, R3, -UR4 ;  /* 0x80000004030d7c20 */ /* 0x001fd80008400000 */
[----:B-12---:R-:W-:Y:S05]  /*0cd0*/  @!P0 BRA `(.L_x_42) ;  /* 0x0000000000108947 */ /* 0x006fea0003800000 */
[----:B------:R-:W-:-:S07]  /*0ce0*/  MOV R15, 0xd00 ;  /* 0x00000d00000f7802 */ /* 0x000fce0000000f00 */
[----:B------:R-:W-:Y:S05]  /*0cf0*/  CALL.REL.NOINC `($__internal_1_$__cuda_sm20_sqrt_rn_f32_slowpath) ;  /* 0x0000000c00c87944 */ /* 0x000fea0003c00000 */
[----:B------:R-:W-:Y:S01]  /*0d00*/  IMAD.MOV.U32 R0, RZ, RZ, R3 ;  /* 0x000000ffff007224 */ /* 0x000fe200078e0003 */
[----:B------:R-:W-:Y:S06]  /*0d10*/  BRA `(.L_x_43) ;  /* 0x0000000000107947 */ /* 0x000fec0003800000 */
.L_x_42:
[----:B------:R-:W-:Y:S01]  /*0d20*/  FMUL.FTZ R0, R9, R10 ;  /* 0x0000000a09007220 */ /* 0x000fe20000410000 */
[----:B------:R-:W-:-:S03]  /*0d30*/  FMUL.FTZ R7, R10, 0.5 ;  /* 0x3f0000000a077820 */ /* 0x000fc60000410000 */
[----:B------:R-:W-:-:S04]  /*0d40*/  FFMA R3, -R0, R0, R9 ;  /* 0x0000000000037223 */ /* 0x000fc80000000109 */
[----:B------:R-:W-:-:S07]  /*0d50*/  FFMA R0, R3, R7, R0 ;  /* 0x0000000703007223 */ /* 0x000fce0000000000 */
.L_x_43:
[----:B------:R-:W-:Y:S05]  /*0d60*/  BSYNC.RECONVERGENT B0 ;  /* 0x0000000000007941 */ /* 0x000fea0003800200 */
.L_x_41:
[----:B------:R-:W0:Y:S02]  /*0d70*/  LDC.64 R10, c[0x0][0x380] ;  /* 0x0000e000ff0a7b82 */ /* 0x000e240000000a00 */
[----:B0-----:R-:W-:-:S05]  /*0d80*/  IMAD.WIDE.U32 R6, R6, 0x8, R10 ;  /* 0x0000000806067825 */ /* 0x001fca00078e000a */
[----:B------:R-:W2:Y:S01]  /*0d90*/  LDG.E.64 R10, desc[UR6][R6.64] ;  /* 0x00000006060a7981 */ /* 0x000ea2000c1e1b00 */
[----:B------:R-:W-:Y:S01]  /*0da0*/  FADD R3, -R2, 1 ;  /* 0x3f80000002037421 */ /* 0x000fe20000000100 */
[----:B------:R-:W-:Y:S03]  /*0db0*/  BSSY.RECONVERGENT B0, `(.L_x_44) ;  /* 0x000004b000007945 */ /* 0x000fe60003800200 */
[----:B------:R-:W-:-:S04]  /*0dc0*/  FADD R4, R3, -R4 ;  /* 0x8000000403047221 */ /* 0x000fc80000000000 */
[----:B------:R-:W-:-:S04]  /*0dd0*/  FADD R5, R4, -R5 ;  /* 0x8000000504057221 */ /* 0x000fc80000000000 */
[----:B------:R-:W-:-:S04]  /*0de0*/  FADD R5, R5, -R12 ;  /* 0x8000000c05057221 */ /* 0x000fc80000000000 */
[----:B------:R-:W-:-:S04]  /*0df0*/  FADD R0, -R5, R0 ;  /* 0x0000000005007221 */ /* 0x000fc80000000100 */
[----:B------:R-:W-:-:S04]  /*0e00*/  FMUL R13, R13, R0 ;  /* 0x000000000d0d7220 */ /* 0x000fc80000400000 */
[C---:B------:R-:W-:Y:S01]  /*0e10*/  FMUL R0, R13.reuse, 0.63661974668502807617 ;  /* 0x3f22f9830d007820 */ /* 0x040fe20000400000 */
[----:B------:R-:W-:-:S05]  /*0e20*/  FSETP.GE.AND P0, PT, |R13|, 105615, PT ;  /* 0x47ce47800d00780b */ /* 0x000fca0003f06200 */
[----:B------:R-:W0:Y:S02]  /*0e30*/  F2I.NTZ R0, R0 ;  /* 0x0000000000007305 */ /* 0x000e240000203100 */
[----:B0-----:R-:W-:Y:S01]  /*0e40*/  I2FP.F32.S32 R12, R0 ;  /* 0x00000000000c7245 */ /* 0x001fe20000201400 */
[----:B------:R-:W-:-:S04]  /*0e50*/  IMAD.MOV.U32 R14, RZ, RZ, R0 ;  /* 0x000000ffff0e7224 */ /* 0x000fc800078e0000 */
[----:B------:R-:W-:-:S04]  /*0e60*/  FFMA R3, R12, -1.5707962512969970703, R13 ;  /* 0xbfc90fda0c037823 */ /* 0x000fc8000000000d */
[----:B------:R-:W-:-:S04]  /*0e70*/  FFMA R9, R12, -7.5497894158615963534e-08, R3 ;  /* 0xb3a221680c097823 */ /* 0x000fc80000000003 */
[----:B------:R-:W-:-:S05]  /*0e80*/  FFMA R12, R12, -5.3903029534742383927e-15, R9 ;  /* 0xa7c234c50c0c7823 */ /* 0x000fca0000000009 */
[----:B------:R-:W-:Y:S01]  /*0e90*/  MOV R2, R12 ;  /* 0x0000000c00027202 */ /* 0x000fe20000000f00 */
[----:B--2---:R-:W-:Y:S01]  /*0ea0*/  FMUL R5, RZ, R11 ;  /* 0x0000000bff057220 */ /* 0x004fe20000400000 */
[----:B------:R-:W-:-:S03]  /*0eb0*/  FMUL R3, R11, R8 ;  /* 0x000000080b037220 */ /* 0x000fc60000400000 */
[----:B------:R-:W-:Y:S01]  /*0ec0*/  FFMA R5, R10, R8, -R5 ;  /* 0x000000080a057223 */ /* 0x000fe20000000805 */
[----:B------:R-:W-:Y:S01]  /*0ed0*/  FFMA R9, RZ, R10, R3 ;  /* 0x0000000aff097223 */ /* 0x000fe20000000003 */
[----:B------:R-:W-:Y:S06]  /*0ee0*/  @!P0 BRA `(.L_x_45) ;  /* 0x0000000000dc8947 */ /* 0x000fec0003800000 */
[----:B------:R-:W-:-:S13]  /*0ef0*/  FSETP.NEU.AND P0, PT, |R13|, +INF , PT ;  /* 0x7f8000000d00780b */ /* 0x000fda0003f0d200 */
[----:B------:R-:W-:Y:S01]  /*0f00*/  @!P0 FMUL R2, RZ, R13 ;  /* 0x0000000dff028220 */ /* 0x000fe20000400000 */
[----:B------:R-:W-:Y:S01]  /*0f10*/  @!P0 IMAD.MOV.U32 R0, RZ, RZ, RZ ;  /* 0x000000ffff008224 */ /* 0x000fe200078e00ff */
[----:B------:R-:W-:Y:S06]  /*0f20*/  @!P0 BRA `(.L_x_45) ;  /* 0x0000000000cc8947 */ /* 0x000fec0003800000 */
[----:B------:R-:W-:Y:S01]  /*0f30*/  IMAD.SHL.U32 R2, R13, 0x100, RZ ;  /* 0x000001000d027824 */ /* 0x000fe200078e00ff */
[----:B------:R-:W-:Y:S01]  /*0f40*/  MOV R0, R1 ;  /* 0x0000000100007202 */ /* 0x000fe20000000f00 */
[----:B------:R-:W-:Y:S01]  /*0f50*/  IMAD.MOV.U32 R8, RZ, RZ, RZ ;  /* 0x000000ffff087224 */ /* 0x000fe200078e00ff */
[----:B------:R-:W0:Y:S02]  /*0f60*/  LDCU.64 UR8, c[0x4][URZ] ;  /* 0x01000000ff0877ac */ /* 0x000e240008000a00 */
[----:B------:R-:W-:Y:S01]  /*0f70*/  LOP3.LUT R17, R2, 0x80000000, RZ, 0xfc, !PT ;  /* 0x8000000002117812 */ /* 0x000fe200078efcff */
[----:B------:R-:W-:Y:S01]  /*0f80*/  UMOV UR5, URZ ;  /* 0x000000ff00057c82 */ /* 0x000fe20008000000 */
[----:B------:R-:W-:-:S05]  /*0f90*/  UMOV UR4, URZ ;  /* 0x000000ff00047c82 */ /* 0x000fca0008000000 */
.L_x_46:
[----:B0-----:R-:W-:Y:S02]  /*0fa0*/  IMAD.U32 R10, RZ, RZ, UR8 ;  /* 0x00000008ff0a7e24 */ /* 0x001fe4000f8e00ff */
[----:B------:R-:W-:-:S05]  /*0fb0*/  IMAD.U32 R11, RZ, RZ, UR9 ;  /* 0x00000009ff0b7e24 */ /* 0x000fca000f8e00ff */
[----:B------:R-:W2:Y:S01]  /*0fc0*/  LDG.E.CONSTANT R2, desc[UR6][R10.64] ;  /* 0x000000060a027981 */ /* 0x000ea2000c1e9900 */
[----:B------:R-:W-:Y:S02]  /*0fd0*/  UIADD3 UR8, UP0, UPT, UR8, 0x4, URZ ;  /* 0x0000000408087890 */ /* 0x000fe4000ff1e0ff */
[----:B------:R-:W-:Y:S02]  /*0fe0*/  UIADD3 UR4, UPT, UPT, UR4, 0x1, URZ ;  /* 0x0000000104047890 */ /* 0x000fe4000fffe0ff */
[----:B------:R-:W-:Y:S02]  /*0ff0*/  UIADD3.X UR9, UPT, UPT, URZ, UR9, URZ, UP0, !UPT ;  /* 0x00000009ff097290 */ /* 0x000fe400087fe4ff */
[----:B------:R-:W-:Y:S01]  /*1000*/  UISETP.NE.AND UP0, UPT, UR4, 0x6, UPT ;  /* 0x000000060400788c */ /* 0x000fe2000bf05270 */
[----:B--2---:R-:W-:-:S03]  /*1010*/  IMAD.WIDE.U32 R2, R2, R17, RZ ;  /* 0x0000001102027225 */ /* 0x004fc600078e00ff */
[----:B------:R-:W-:-:S04]  /*1020*/  IADD3 R15, P0, PT, R2, R8, RZ ;  /* 0x00000008020f7210 */ /* 0x000fc80007f1e0ff */
[----:B------:R-:W-:Y:S01]  /*1030*/  IADD3.X R8, PT, PT, R3, UR5, RZ, P0, !PT ;  /* 0x0000000503087c10 */ /* 0x000fe200087fe4ff */
[----:B------:R0:W-:Y:S02]  /*1040*/  STL [R0], R15 ;  /* 0x0000000f00007387 */ /* 0x0001e40000100800 */
[----:B0-----:R-:W-:Y:S01]  /*1050*/  VIADD R0, R0, 0x4 ;  /* 0x0000000400007836 */ /* 0x001fe20000000000 */
[----:B------:R-:W-:Y:S06]  /*1060*/  BRA.U UP0, `(.L_x_46) ;  /* 0xfffffffd00cc7547 */ /* 0x000fec000b83ffff */
[----:B------:R-:W-:Y:S01]  /*1070*/  SHF.R.U32.HI R4, RZ, 0x17, R13 ;  /* 0x00000017ff047819 */ /* 0x000fe2000001160d */
[----:B------:R0:W-:Y:S03]  /*1080*/  STL [R1+0x18], R8 ;  /* 0x0000180801007387 */ /* 0x0001e60000100800 */
[C---:B------:R-:W-:Y:S02]  /*1090*/  LOP3.LUT R0, R4.reuse, 0xe0, RZ, 0xc0, !PT ;  /* 0x000000e004007812 */ /* 0x040fe400078ec0ff */
[----:B------:R-:W-:Y:S02]  /*10a0*/  LOP3.LUT P0, RZ, R4, 0x1f, RZ, 0xc0, !PT ;  /* 0x0000001f04ff7812 */ /* 0x000fe4000780c0ff */
[----:B------:R-:W-:-:S04]  /*10b0*/  IADD3 R0, PT, PT, R0, -0x80, RZ ;  /* 0xffffff8000007810 */ /* 0x000fc80007ffe0ff */
[----:B------:R-:W-:-:S05]  /*10c0*/  SHF.R.U32.HI R0, RZ, 0x5, R0 ;  /* 0x00000005ff007819 */ /* 0x000fca0000011600 */
[----:B------:R-:W-:-:S05]  /*10d0*/  IMAD R15, R0, -0x4, R1 ;  /* 0xfffffffc000f7824 */ /* 0x000fca00078e0201 */
[----:B------:R-:W2:Y:S04]  /*10e0*/  LDL R0, [R15+0x18] ;  /* 0x000018000f007983 */ /* 0x000ea80000100800 */
[----:B------:R-:W2:Y:S04]  /*10f0*/  LDL R3, [R15+0x14] ;  /* 0x000014000f037983 */ /* 0x000ea80000100800 */
[----:B------:R-:W3:Y:S01]  /*1100*/  @P0 LDL R2, [R15+0x10] ;  /* 0x000010000f020983 */ /* 0x000ee20000100800 */
[----:B------:R-:W-:Y:S01]  /*1110*/  LOP3.LUT R4, R4, 0x1f, RZ, 0xc0, !PT ;  /* 0x0000001f04047812 */ /* 0x000fe200078ec0ff */
[----:B------:R-:W-:Y:S01]  /*1120*/  UMOV UR4, 0x54442d19 ;  /* 0x54442d1900047882 */ /* 0x000fe20000000000 */
[----:B------:R-:W-:-:S02]  /*1130*/  UMOV UR5, 0x3bf921fb ;  /* 0x3bf921fb00057882 */ /* 0x000fc40000000000 */
[-C--:B--2---:R-:W-:Y:S02]  /*1140*/  @P0 SHF.L.W.U32.HI R0, R3, R4.reuse, R0 ;  /* 0x0000000403000219 */ /* 0x084fe40000010e00 */
[----:B---3--:R-:W-:Y:S02]  /*1150*/  @P0 SHF.L.W.U32.HI R3, R2, R4, R3 ;  /* 0x0000000402030219 */ /* 0x008fe40000010e03 */
[----:B------:R-:W-:Y:S02]  /*1160*/  ISETP.GE.AND P0, PT, R13, RZ, PT ;  /* 0x000000ff0d00720c */ /* 0x000fe40003f06270 */
[C---:B------:R-:W-:Y:S01]  /*1170*/  SHF.L.W.U32.HI R2, R3.reuse, 0x2, R0 ;  /* 0x0000000203027819 */ /* 0x040fe20000010e00 */
[----:B------:R-:W-:-:S03]  /*1180*/  IMAD.SHL.U32 R3, R3, 0x4, RZ ;  /* 0x0000000403037824 */ /* 0x000fc600078e00ff */
[----:B------:R-:W-:-:S04]  /*1190*/  SHF.R.S32.HI R4, RZ, 0x1f, R2 ;  /* 0x0000001fff047819 */ /* 0x000fc80000011402 */
[C---:B------:R-:W-:Y:S02]  /*11a0*/  LOP3.LUT R10, R4.reuse, R3, RZ, 0x3c, !PT ;  /* 0x00000003040a7212 */ /* 0x040fe400078e3cff */
[----:B------:R-:W-:Y:S02]  /*11b0*/  LOP3.LUT R11, R4, R2, RZ, 0x3c, !PT ;  /* 0x00000002040b7212 */ /* 0x000fe400078e3cff */
[----:B------:R-:W-:Y:S02]  /*11c0*/  SHF.R.U32.HI R3, RZ, 0x1e, R0 ;  /* 0x0000001eff037819 */ /* 0x000fe40000011600 */
[C---:B------:R-:W-:Y:S02]  /*11d0*/  LOP3.LUT R4, R2.reuse, R13, RZ, 0x3c, !PT ;  /* 0x0000000d02047212 */ /* 0x040fe400078e3cff */
[----:B------:R-:W1:Y:S01]  /*11e0*/  I2F.F64.S64 R10, R10 ;  /* 0x0000000a000a7312 */ /* 0x000e620000301c00 */
[----:B------:R-:W-:Y:S02]  /*11f0*/  LEA.HI R0, R2, R3, RZ, 0x1 ;  /* 0x0000000302007211 */ /* 0x000fe400078f08ff */
[----:B------:R-:W-:-:S03]  /*1200*/  ISETP.GE.AND P1, PT, R4, RZ, PT ;  /* 0x000000ff0400720c */ /* 0x000fc60003f26270 */
[----:B------:R-:W-:-:S04]  /*1210*/  IMAD.MOV R2, RZ, RZ, -R0 ;  /* 0x000000ffff027224 */ /* 0x000fc800078e0a00 */
[----:B------:R-:W-:Y:S01]  /*1220*/  @!P0 IMAD.MOV.U32 R0, RZ, RZ, R2 ;  /* 0x000000ffff008224 */ /* 0x000fe200078e0002 */
[----:B-1----:R-:W-:-:S10]  /*1230*/  DMUL R16, R10, UR4 ;  /* 0x000000040a107c28 */ /* 0x002fd40008000000 */
[----:B------:R-:W1:Y:S02]  /*1240*/  F2F.F32.F64 R16, R16 ;  /* 0x0000001000107310 */ /* 0x000e640000301000 */
[----:B01----:R-:W-:-:S07]  /*1250*/  FSEL R2, -R16, R16, !P1 ;  /* 0x0000001010027208 */ /* 0x003fce0004800100 */
.L_x_45:
[----:B------:R-:W-:Y:S05]  /*1260*/  BSYNC.RECONVERGENT B0 ;  /* 0x0000000000007941 */ /* 0x000fea0003800200 */
.L_x_44:
[----:B------:R-:W-:Y:S01]  /*1270*/  MOV R15, 0x37cbac00 ;  /* 0x37cbac00000f7802 */ /* 0x000fe20000000f00 */
[----:B------:R-:W-:Y:S01]  /*1280*/  FMUL R3, R2, R2 ;  /* 0x0000000202037220 */ /* 0x000fe20000400000 */
[C---:B------:R-:W-:Y:S01]  /*1290*/  LOP3.LUT R8, R0.reuse, 0x1, RZ, 0xc0, !PT ;  /* 0x0000000100087812 */ /* 0x040fe200078ec0ff */
[----:B------:R-:W-:Y:S01]  /*12a0*/  VIADD R0, R0, 0x1 ;  /* 0x0000000100007836 */ /* 0x000fe20000000000 */
[----:B------:R-:W-:Y:S01]  /*12b0*/  BSSY.RECONVERGENT B0, `(.L_x_47) ;  /* 0x0000048000007945 */ /* 0x000fe20003800200 */
[----:B------:R-:W-:Y:S01]  /*12c0*/  FFMA R4, R3, R15, -0.0013887860113754868507 ;  /* 0xbab607ed03047423 */ /* 0x000fe2000000000f */
[----:B------:R-:W-:Y:S01]  /*12d0*/  ISETP.NE.U32.AND P0, PT, R8, 0x1, PT ;  /* 0x000000010800780c */ /* 0x000fe20003f05070 */
[----:B------:R-:W-:Y:S01]  /*12e0*/  IMAD.MOV.U32 R8, RZ, RZ, 0x3c0885e4 ;  /* 0x3c0885e4ff087424 */ /* 0x000fe200078e00ff */
[----:B------:R-:W-:Y:S01]  /*12f0*/  LOP3.LUT P1, RZ, R0, 0x2, RZ, 0xc0, !PT ;  /* 0x0000000200ff7812 */ /* 0x000fe2000782c0ff */
[----:B------:R-:W-:Y:S01]  /*1300*/  IMAD.MOV.U32 R17, RZ, RZ, 0x3e2aaaa8 ;  /* 0x3e2aaaa8ff117424 */ /* 0x000fe200078e00ff */
[----:B------:R-:W-:-:S02]  /*1310*/  FSEL R4, R4, -0.00019574658654164522886, P0 ;  /* 0xb94d415304047808 */ /* 0x000fc40000000000 */
[----:B------:R-:W-:Y:S02]  /*1320*/  FSEL R8, R8, 0.041666727513074874878, !P0 ;  /* 0x3d2aaabb08087808 */ /* 0x000fe40004000000 */
[----:B------:R-:W-:Y:S02]  /*1330*/  FSEL R0, R2, 1, !P0 ;  /* 0x3f80000002007808 */ /* 0x000fe40004000000 */
[----:B------:R-:W-:Y:S01]  /*1340*/  FSEL R17, -R17, -0.4999999701976776123, !P0 ;  /* 0xbeffffff11117808 */ /* 0x000fe20004000100 */
[----:B------:R-:W-:Y:S01]  /*1350*/  FFMA R4, R3, R4, R8 ;  /* 0x0000000403047223 */ /* 0x000fe20000000008 */
[----:B------:R-:W-:Y:S01]  /*1360*/  FSETP.GE.AND P0, PT, |R13|, 105615, PT ;  /* 0x47ce47800d00780b */ /* 0x000fe20003f06200 */
[C---:B------:R-:W-:Y:S02]  /*1370*/  FFMA R11, R3.reuse, R0, RZ ;  /* 0x00000000030b7223 */ /* 0x040fe400000000ff */
[----:B------:R-:W-:-:S04]  /*1380*/  FFMA R4, R3, R4, R17 ;  /* 0x0000000403047223 */ /* 0x000fc80000000011 */
[----:B------:R-:W-:-:S04]  /*1390*/  FFMA R16, R11, R4, R0 ;  /* 0x000000040b107223 */ /* 0x000fc80000000000 */
[----:B------:R-:W-:Y:S02]  /*13a0*/  @P1 FADD R16, RZ, -R16 ;  /* 0x80000010ff101221 */ /* 0x000fe40000000000 */
[----:B------:R-:W-:Y:S05]  /*13b0*/  @!P0 BRA `(.L_x_48) ;  /* 0x0000000000dc8947 */ /* 0x000fea0003800000 */
[----:B------:R-:W-:-:S13]  /*13c0*/  FSETP.NEU.AND P0, PT, |R13|, +INF , PT ;  /* 0x7f8000000d00780b */ /* 0x000fda0003f0d200 */
[----:B------:R-:W-:Y:S01]  /*13d0*/  @!P0 FMUL R12, RZ, R13 ;  /* 0x0000000dff0c8220 */ /* 0x000fe20000400000 */
[----:B------:R-:W-:Y:S01]  /*13e0*/  @!P0 MOV R14, RZ ;  /* 0x000000ff000e8202 */ /* 0x000fe20000000f00 */
[----:B------:R-:W-:Y:S06]  /*13f0*/  @!P0 BRA `(.L_x_48) ;  /* 0x0000000000cc8947 */ /* 0x000fec0003800000 */
[----:B------:R-:W-:Y:S01]  /*1400*/  IMAD.SHL.U32 R2, R13, 0x100, RZ ;  /* 0x000001000d027824 */ /* 0x000fe200078e00ff */
[----:B------:R-:W0:Y:S01]  /*1410*/  LDCU.64 UR8, c[0x4][URZ] ;  /* 0x01000000ff0877ac */ /* 0x000e220008000a00 */
[----:B------:R-:W-:Y:S02]  /*1420*/  IMAD.MOV.U32 R8, RZ, RZ, RZ ;  /* 0x000000ffff087224 */ /* 0x000fe400078e00ff */
[----:B------:R-:W-:Y:S01]  /*1430*/  IMAD.MOV.U32 R0, RZ, RZ, R1 ;  /* 0x000000ffff007224 */ /* 0x000fe200078e0001 */
[----:B------:R-:W-:Y:S01]  /*1440*/  LOP3.LUT R19, R2, 0x80000000, RZ, 0xfc, !PT ;  /* 0x8000000002137812 */ /* 0x000fe200078efcff */
[----:B------:R-:W-:Y:S01]  /*1450*/  UMOV UR5, URZ ;  /* 0x000000ff00057c82 */ /* 0x000fe20008000000 */
[----:B------:R-:W-:-:S05]  /*1460*/  UMOV UR4, URZ ;  /* 0x000000ff00047c82 */ /* 0x000fca0008000000 */
.L_x_49:
[----:B0-----:R-:W-:Y:S01]  /*1470*/  MOV R10, UR8 ;  /* 0x00000008000a7c02 */ /* 0x001fe20008000f00 */
        /* <DEDUP_REMOVED lines=15> */
[----:B------:R-:W-:-:S03]  /*1570*/  LOP3.LUT P0, RZ, R4, 0x1f, RZ, 0xc0, !PT ;  /* 0x0000001f04ff7812 */ /* 0x000fc6000780c0ff */
[----:B------:R-:W-:-:S05]  /*1580*/  VIADD R0, R0, 0xffffff80 ;  /* 0xffffff8000007836 */ /* 0x000fca0000000000 */
[----:B------:R-:W-:-:S05]  /*1590*/  SHF.R.U32.HI R0, RZ, 0x5, R0 ;  /* 0x00000005ff007819 */ /* 0x000fca0000011600 */
[----:B------:R-:W-:-:S05]  /*15a0*/  IMAD R12, R0, -0x4, R1 ;  /* 0xfffffffc000c7824 */ /* 0x000fca00078e0201 */
[----:B------:R-:W2:Y:S04]  /*15b0*/  LDL R0, [R12+0x18] ;  /* 0x000018000c007983 */ /* 0x000ea80000100800 */
[----:B------:R-:W2:Y:S04]  /*15c0*/  LDL R3, [R12+0x14] ;  /* 0x000014000c037983 */ /* 0x000ea80000100800 */
[----:B------:R-:W3:Y:S01]  /*15d0*/  @P0 LDL R2, [R12+0x10] ;  /* 0x000010000c020983 */ /* 0x000ee20000100800 */
[----:B------:R-:W-:Y:S01]  /*15e0*/  LOP3.LUT R4, R4, 0x1f, RZ, 0xc0, !PT ;  /* 0x0000001f04047812 */ /* 0x000fe200078ec0ff */
[----:B------:R-:W-:Y:S01]  /*15f0*/  UMOV UR4, 0x54442d19 ;  /* 0x54442d1900047882 */ /* 0x000fe20000000000 */
[----:B------:R-:W-:Y:S01]  /*1600*/  UMOV UR5, 0x3bf921fb ;  /* 0x3bf921fb00057882 */ /* 0x000fe20000000000 */
[----:B------:R-:W-:-:S02]  /*1610*/  ISETP.GE.AND P1, PT, R13, RZ, PT ;  /* 0x000000ff0d00720c */ /* 0x000fc40003f26270 */
[-C--:B--2---:R-:W-:Y:S02]  /*1620*/  @P0 SHF.L.W.U32.HI R0, R3, R4.reuse, R0 ;  /* 0x0000000403000219 */ /* 0x084fe40000010e00 */
[----:B---3--:R-:W-:-:S04]  /*1630*/  @P0 SHF.L.W.U32.HI R3, R2, R4, R3 ;  /* 0x0000000402030219 */ /* 0x008fc80000010e03 */
[C---:B------:R-:W-:Y:S02]  /*1640*/  SHF.L.W.U32.HI R2, R3.reuse, 0x2, R0 ;  /* 0x0000000203027819 */ /* 0x040fe40000010e00 */
[----:B------:R-:W-:Y:S02]  /*1650*/  SHF.L.U32 R3, R3, 0x2, RZ ;  /* 0x0000000203037819 */ /* 0x000fe400000006ff */
[----:B------:R-:W-:Y:S02]  /*1660*/  SHF.R.S32.HI R4, RZ, 0x1f, R2 ;  /* 0x0000001fff047819 */ /* 0x000fe40000011402 */
[----:B------:R-:W-:Y:S02]  /*1670*/  LOP3.LUT R13, R2, R13, RZ, 0x3c, !PT ;  /* 0x0000000d020d7212 */ /* 0x000fe400078e3cff */
[C---:B------:R-:W-:Y:S02]  /*1680*/  LOP3.LUT R10, R4.reuse, R3, RZ, 0x3c, !PT ;  /* 0x00000003040a7212 */ /* 0x040fe400078e3cff */
[----:B------:R-:W-:-:S02]  /*1690*/  LOP3.LUT R11, R4, R2, RZ, 0x3c, !PT ;  /* 0x00000002040b7212 */ /* 0x000fc400078e3cff */
[----:B------:R-:W-:Y:S02]  /*16a0*/  SHF.R.U32.HI R3, RZ, 0x1e, R0 ;  /* 0x0000001eff037819 */ /* 0x000fe40000011600 */
[----:B------:R-:W-:Y:S02]  /*16b0*/  ISETP.GE.AND P0, PT, R13, RZ, PT ;  /* 0x000000ff0d00720c */ /* 0x000fe40003f06270 */
[----:B------:R-:W1:Y:S01]  /*16c0*/  I2F.F64.S64 R10, R10 ;  /* 0x0000000a000a7312 */ /* 0x000e620000301c00 */
[----:B------:R-:W-:-:S05]  /*16d0*/  LEA.HI R14, R2, R3, RZ, 0x1 ;  /* 0x00000003020e7211 */ /* 0x000fca00078f08ff */
[----:B------:R-:W-:-:S04]  /*16e0*/  IMAD.MOV R0, RZ, RZ, -R14 ;  /* 0x000000ffff007224 */ /* 0x000fc800078e0a0e */
[----:B------:R-:W-:Y:S01]  /*16f0*/  @!P1 IMAD.MOV.U32 R14, RZ, RZ, R0 ;  /* 0x000000ffff0e9224 */ /* 0x000fe200078e0000 */
[----:B-1----:R-:W-:-:S10]  /*1700*/  DMUL R18, R10, UR4 ;  /* 0x000000040a127c28 */ /* 0x002fd40008000000 */
[----:B------:R-:W1:Y:S02]  /*1710*/  F2F.F32.F64 R18, R18 ;  /* 0x0000001200127310 */ /* 0x000e640000301000 */
[----:B01----:R-:W-:-:S07]  /*1720*/  FSEL R12, -R18, R18, !P0 ;  /* 0x00000012120c7208 */ /* 0x003fce0004000100 */
.L_x_48:
[----:B------:R-:W-:Y:S05]  /*1730*/  BSYNC.RECONVERGENT B0 ;  /* 0x0000000000007941 */ /* 0x000fea0003800200 */
.L_x_47:
[----:B------:R-:W-:Y:S01]  /*1740*/  FMUL R2, R12, R12 ;  /* 0x0000000c0c027220 */ /* 0x000fe20000400000 */
[----:B------:R-:W-:Y:S01]  /*1750*/  LOP3.LUT R0, R14, 0x1, RZ, 0xc0, !PT ;  /* 0x000000010e007812 */ /* 0x000fe200078ec0ff */
[----:B------:R-:W-:Y:S01]  /*1760*/  IMAD.MOV.U32 R3, RZ, RZ, 0x3d2aaabb ;  /* 0x3d2aaabbff037424 */ /* 0x000fe200078e00ff */
[----:B------:R-:W-:Y:S01]  /*1770*/  MOV R11, 0x3effffff ;  /* 0x3effffff000b7802 */ /* 0x000fe20000000f00 */
[----:B------:R-:W-:Y:S01]  /*1780*/  FFMA R15, R2, R15, -0.0013887860113754868507 ;  /* 0xbab607ed020f7423 */ /* 0x000fe2000000000f */
[----:B------:R-:W-:Y:S01]  /*1790*/  ISETP.NE.U32.AND P0, PT, R0, 0x1, PT ;  /* 0x000000010000780c */ /* 0x000fe20003f05070 */
[----:B------:R-:W0:Y:S01]  /*17a0*/  LDCU UR4, c[0x0][0x3a0] ;  /* 0x00007400ff0477ac */ /* 0x000e220008000800 */
[----:B------:R-:W-:Y:S02]  /*17b0*/  LOP3.LUT P1, RZ, R14, 0x2, RZ, 0xc0, !PT ;  /* 0x000000020eff7812 */ /* 0x000fe4000782c0ff */
[----:B------:R-:W-:Y:S02]  /*17c0*/  FSEL R15, R15, -0.00019574658654164522886, !P0 ;  /* 0xb94d41530f0f7808 */ /* 0x000fe40004000000 */
[----:B------:R-:W-:-:S02]  /*17d0*/  FSEL R3, R3, 0.0083327032625675201416, !P0 ;  /* 0x3c0885e403037808 */ /* 0x000fc40004000000 */
[----:B------:R-:W-:Y:S02]  /*17e0*/  FSEL R11, -R11, -0.16666662693023681641, !P0 ;  /* 0xbe2aaaa80b0b7808 */ /* 0x000fe40004000100 */
[----:B------:R-:W-:Y:S01]  /*17f0*/  FSEL R0, R12, 1, P0 ;  /* 0x3f8000000c007808 */ /* 0x000fe20000000000 */
[----:B------:R-:W-:-:S04]  /*1800*/  FFMA R3, R2, R15, R3 ;  /* 0x0000000f02037223 */ /* 0x000fc80000000003 */
[C---:B------:R-:W-:Y:S01]  /*1810*/  FFMA R11, R2.reuse, R3, R11 ;  /* 0x00000003020b7223 */ /* 0x040fe2000000000b */
[----:B------:R-:W-:-:S04]  /*1820*/  FFMA R3, R2, R0, RZ ;  /* 0x0000000002037223 */ /* 0x000fc800000000ff */
[----:B------:R-:W-:-:S04]  /*1830*/  FFMA R0, R3, R11, R0 ;  /* 0x0000000b03007223 */ /* 0x000fc80000000000 */
[----:B------:R-:W-:-:S04]  /*1840*/  @P1 FADD R0, RZ, -R0 ;  /* 0x80000000ff001221 */ /* 0x000fc80000000000 */
[----:B0-----:R-:W-:-:S04]  /*1850*/  FMUL R0, R0, UR4 ;  /* 0x0000000400007c20 */ /* 0x001fc80008400000 */
[-C--:B------:R-:W-:Y:S01]  /*1860*/  FMUL R2, R9, R0.reuse ;  /* 0x0000000009027220 */ /* 0x080fe20000400000 */
[----:B------:R-:W-:-:S03]  /*1870*/  FMUL R0, R5, R0 ;  /* 0x0000000005007220 */ /* 0x000fc60000400000 */
[-C--:B------:R-:W-:Y:S01]  /*1880*/  FFMA R2, R5, R16.reuse, -R2 ;  /* 0x0000001005027223 */ /* 0x080fe20000000802 */
[----:B------:R-:W-:-:S05]  /*1890*/  FFMA R3, R9, R16, R0 ;  /* 0x0000001009037223 */ /* 0x000fca0000000000 */
[----:B------:R-:W-:Y:S01]  /*18a0*/  STG.E.64 desc[UR6][R6.64], R2 ;  /* 0x0000000206007986 */ /* 0x000fe2000c101b06 */
[----:B------:R-:W-:Y:S05]  /*18b0*/  EXIT ;  /* 0x000000000000794d */ /* 0x000fea0003800000 */
        .weak           $__internal_0_$__cuda_sm20_rcp_rn_f32_slowpath
        .type           $__internal_0_$__cuda_sm20_rcp_rn_f32_slowpath,@function
        .size           $__internal_0_$__cuda_sm20_rcp_rn_f32_slowpath,($__internal_1_$__cuda_sm20_sqrt_rn_f32_slowpath - $__internal_0_$__cuda_sm20_rcp_rn_f32_slowpath)
$__internal_0_$__cuda_sm20_rcp_rn_f32_slowpath:
[----:B------:R-:W-:Y:S01]  /*18c0*/  IMAD.SHL.U32 R6, R0, 0x2, RZ ;  /* 0x0000000200067824 */ /* 0x000fe200078e00ff */
[----:B------:R-:W-:Y:S04]  /*18d0*/  BSSY.RECONVERGENT B1, `(.L_x_50) ;  /* 0x0000030000017945 */ /* 0x000fe80003800200 */
[----:B------:R-:W-:-:S04]  /*18e0*/  SHF.R.U32.HI R14, RZ, 0x18, R6 ;  /* 0x00000018ff0e7819 */ /* 0x000fc80000011606 */
[----:B------:R-:W-:-:S13]  /*18f0*/  ISETP.NE.U32.AND P0, PT, R14, RZ, PT ;  /* 0x000000ff0e00720c */ /* 0x000fda0003f05070 */
[----:B------:R-:W-:Y:S05]  /*1900*/  @P0 BRA `(.L_x_51) ;  /* 0x0000000000280947 */ /* 0x000fea0003800000 */
[----:B------:R-:W-:-:S05]  /*1910*/  IMAD.SHL.U32 R6, R0, 0x2, RZ ;  /* 0x0000000200067824 */ /* 0x000fca00078e00ff */
[----:B------:R-:W-:-:S13]  /*1920*/  ISETP.NE.AND P0, PT, R6, RZ, PT ;  /* 0x000000ff0600720c */ /* 0x000fda0003f05270 */
[----:B------:R-:W-:Y:S01]  /*1930*/  @P0 FFMA R11, R0, 1.84467440737095516160e+19, RZ ;  /* 0x5f800000000b0823 */ /* 0x000fe200000000ff */
[----:B------:R-:W-:Y:S08]  /*1940*/  @!P0 MUFU.RCP R10, R0 ;  /* 0x00000000000a8308 */ /* 0x000ff00000001000 */
[----:B------:R-:W0:Y:S02]  /*1950*/  @P0 MUFU.RCP R6, R11 ;  /* 0x0000000b00060308 */ /* 0x000e240000001000 */
[----:B0-----:R-:W-:-:S04]  /*1960*/  @P0 FFMA R12, R11, R6, -1 ;  /* 0xbf8000000b0c0423 */ /* 0x001fc80000000006 */
[----:B------:R-:W-:-:S04]  /*1970*/  @P0 FADD.FTZ R13, -R12, -RZ ;  /* 0x800000ff0c0d0221 */ /* 0x000fc80000010100 */
[----:B------:R-:W-:-:S04]  /*1980*/  @P0 FFMA R6, R6, R13, R6 ;  /* 0x0000000d06060223 */ /* 0x000fc80000000006 */
[----:B------:R-:W-:Y:S01]  /*1990*/  @P0 FFMA R10, R6, 1.84467440737095516160e+19, RZ ;  /* 0x5f800000060a0823 */ /* 0x000fe200000000ff */
[----:B------:R-:W-:Y:S06]  /*19a0*/  BRA `(.L_x_52) ;  /* 0x0000000000887947 */ /* 0x000fec0003800000 */
.L_x_51:
[----:B------:R-:W-:-:S05]  /*19b0*/  VIADD R16, R14, 0xffffff03 ;  /* 0xffffff030e107836 */ /* 0x000fca0000000000 */
[----:B------:R-:W-:-:S13]  /*19c0*/  ISETP.GT.U32.AND P0, PT, R16, 0x1, PT ;  /* 0x000000011000780c */ /* 0x000fda0003f04070 */
[----:B------:R-:W-:Y:S05]  /*19d0*/  @P0 BRA `(.L_x_53) ;  /* 0x0000000000780947 */ /* 0x000fea0003800000 */
[----:B------:R-:W-:Y:S01]  /*19e0*/  LOP3.LUT R6, R0, 0x7fffff, RZ, 0xc0, !PT ;  /* 0x007fffff00067812 */ /* 0x000fe200078ec0ff */
[----:B------:R-:W-:-:S03]  /*19f0*/  HFMA2 R13, -RZ, RZ, 0, 1.78813934326171875e-07 ;  /* 0x00000003ff0d7431 */ /* 0x000fc600000001ff */
[----:B------:R-:W-:-:S04]  /*1a00*/  LOP3.LUT R6, R6, 0x3f800000, RZ, 0xfc, !PT ;  /* 0x3f80000006067812 */ /* 0x000fc800078efcff */
[----:B------:R-:W0:Y:S01]  /*1a10*/  MUFU.RCP R11, R6 ;  /* 0x00000006000b7308 */ /* 0x000e220000001000 */
[----:B------:R-:W-:Y:S01]  /*1a20*/  SHF.L.U32 R13, R13, R16, RZ ;  /* 0x000000100d0d7219 */ /* 0x000fe200000006ff */
[----:B0-----:R-:W-:-:S04]  /*1a30*/  FFMA R10, R6, R11, -1 ;  /* 0xbf800000060a7423 */ /* 0x001fc8000000000b */
[----:B------:R-:W-:-:S04]  /*1a40*/  FADD.FTZ R10, -R10, -RZ ;  /* 0x800000ff0a0a7221 */ /* 0x000fc80000010100 */
[CCC-:B------:R-:W-:Y:S01]  /*1a50*/  FFMA.RM R12, R11.reuse, R10.reuse, R11.reuse ;  /* 0x0000000a0b0c7223 */ /* 0x1c0fe2000000400b */
[----:B------:R-:W-:-:S04]  /*1a60*/  FFMA.RP R11, R11, R10, R11 ;  /* 0x0000000a0b0b7223 */ /* 0x000fc8000000800b */
[C---:B------:R-:W-:Y:S02]  /*1a70*/  LOP3.LUT R10, R12.reuse, 0x7fffff, RZ, 0xc0, !PT ;  /* 0x007fffff0c0a7812 */ /* 0x040fe400078ec0ff */
[----:B------:R-:W-:Y:S02]  /*1a80*/  FSETP.NEU.FTZ.AND P0, PT, R12, R11, PT ;  /* 0x0000000b0c00720b */ /* 0x000fe40003f1d000 */
[----:B------:R-:W-:Y:S02]  /*1a90*/  LOP3.LUT R10, R10, 0x800000, RZ, 0xfc, !PT ;  /* 0x008000000a0a7812 */ /* 0x000fe400078efcff */
[----:B------:R-:W-:Y:S02]  /*1aa0*/  SEL R11, RZ, 0xffffffff, !P0 ;  /* 0xffffffffff0b7807 */ /* 0x000fe40004000000 */
[----:B------:R-:W-:-:S03]  /*1ab0*/  LOP3.LUT R13, R13, R10, RZ, 0xc0, !PT ;  /* 0x0000000a0d0d7212 */ /* 0x000fc600078ec0ff */
[----:B------:R-:W-:Y:S01]  /*1ac0*/  IMAD.MOV R11, RZ, RZ, -R11 ;  /* 0x000000ffff0b7224 */ /* 0x000fe200078e0a0b */
[----:B------:R-:W-:-:S04]  /*1ad0*/  SHF.R.U32.HI R13, RZ, R16, R13 ;  /* 0x00000010ff0d7219 */ /* 0x000fc8000001160d */
[--C-:B------:R-:W-:Y:S01]  /*1ae0*/  LOP3.LUT P1, RZ, R11, R16, R10.reuse, 0xf8, !PT ;  /* 0x000000100bff7212 */ /* 0x100fe2000782f80a */
[----:B------:R-:W-:Y:S01]  /*1af0*/  VIADD R11, R14, 0xffffff04 ;  /* 0xffffff040e0b7836 */ /* 0x000fe20000000000 */
[C---:B------:R-:W-:Y:S02]  /*1b00*/  LOP3.LUT P0, RZ, R13.reuse, 0x1, RZ, 0xc0, !PT ;  /* 0x000000010dff7812 */ /* 0x040fe4000780c0ff */
[----:B------:R-:W-:Y:S02]  /*1b10*/  LOP3.LUT P2, RZ, R13, 0x2, RZ, 0xc0, !PT ;  /* 0x000000020dff7812 */ /* 0x000fe4000784c0ff */
[----:B------:R-:W-:Y:S02]  /*1b20*/  SHF.R.U32.HI R11, RZ, R11, R10 ;  /* 0x0000000bff0b7219 */ /* 0x000fe4000001160a */
[----:B------:R-:W-:Y:S02]  /*1b30*/  PLOP3.LUT P0, PT, P0, P1, P2, 0xe0, 0x0 ;  /* 0x000000000000781c */ /* 0x000fe40000703c20 */
[----:B------:R-:W-:-:S02]  /*1b40*/  LOP3.LUT P1, RZ, R0, 0x7fffff, RZ, 0xc0, !PT ;  /* 0x007fffff00ff7812 */ /* 0x000fc4000782c0ff */
[----:B------:R-:W-:-:S05]  /*1b50*/  SEL R6, RZ, 0x1, !P0 ;  /* 0x00000001ff067807 */ /* 0x000fca0004000000 */
[----:B------:R-:W-:-:S05]  /*1b60*/  IMAD.MOV R6, RZ, RZ, -R6 ;  /* 0x000000ffff067224 */ /* 0x000fca00078e0a06 */
[----:B------:R-:W-:-:S13]  /*1b70*/  ISETP.GE.AND P0, PT, R6, RZ, PT ;  /* 0x000000ff0600720c */ /* 0x000fda0003f06270 */
[----:B------:R-:W-:-:S05]  /*1b80*/  @!P0 IADD3 R11, PT, PT, R11, 0x1, RZ ;  /* 0x000000010b0b8810 */ /* 0x000fca0007ffe0ff */
[----:B------:R-:W-:-:S05]  /*1b90*/  @!P1 IMAD.SHL.U32 R11, R11, 0x2, RZ ;  /* 0x000000020b0b9824 */ /* 0x000fca00078e00ff */
[----:B------:R-:W-:Y:S01]  /*1ba0*/  LOP3.LUT R10, R11, 0x80000000, R0, 0xf8, !PT ;  /* 0x800000000b0a7812 */ /* 0x000fe200078ef800 */
[----:B------:R-:W-:Y:S06]  /*1bb0*/  BRA `(.L_x_52) ;  /* 0x0000000000047947 */ /* 0x000fec0003800000 */
.L_x_53:
[----:B------:R0:W1:Y:S02]  /*1bc0*/  MUFU.RCP R10, R0 ;  /* 0x00000000000a7308 */ /* 0x0000640000001000 */
.L_x_52:
[----:B------:R-:W-:Y:S05]  /*1bd0*/  BSYNC.RECONVERGENT B1 ;  /* 0x0000000000017941 */ /* 0x000fea0003800200 */
.L_x_50:
[----:B01----:R-:W-:Y:S01]  /*1be0*/  IMAD.MOV.U32 R0, RZ, RZ, R10 ;  /* 0x000000ffff007224 */ /* 0x003fe200078e000a */
[----:B------:R-:W-:Y:S01]  /*1bf0*/  MOV R11, 0x0 ;  /* 0x00000000000b7802 */ /* 0x000fe20000000f00 */
[----:B------:R-:W-:-:S04]  /*1c00*/  IMAD.MOV.U32 R10, RZ, RZ, R8 ;  /* 0x000000ffff0a7224 */ /* 0x000fc800078e0008 */
[----:B------:R-:W-:Y:S05]  /*1c10*/  RET.REL.NODEC R10 `(_Z18phase_correction3dP6float2ffPfS1_fiif) ;  /* 0xffffffe00af87950 */ /* 0x000fea0003c3ffff */
        .weak           $__internal_1_$__cuda_sm20_sqrt_rn_f32_slowpath
        .type           $__internal_1_$__cuda_sm20_sqrt_rn_f32_slowpath,@function
        .size           $__internal_1_$__cuda_sm20_sqrt_rn_f32_slowpath,($__internal_2_$__cuda_sm3x_div_rn_noftz_f32_slowpath - $__internal_1_$__cuda_sm20_sqrt_rn_f32_slowpath)
$__internal_1_$__cuda_sm20_sqrt_rn_f32_slowpath:
[----:B------:R-:W-:-:S13]  /*1c20*/  LOP3.LUT P0, RZ, R9, 0x7fffffff, RZ, 0xc0, !PT ;  /* 0x7fffffff09ff7812 */ /* 0x000fda000780c0ff */
[----:B------:R-:W-:Y:S01]  /*1c30*/  @!P0 IMAD.MOV.U32 R3, RZ, RZ, R9 ;  /* 0x000000ffff038224 */ /* 0x000fe200078e0009 */
[----:B------:R-:W-:Y:S06]  /*1c40*/  @!P0 BRA `(.L_x_54) ;  /* 0x0000000000448947 */ /* 0x000fec0003800000 */
[----:B------:R-:W-:Y:S01]  /*1c50*/  FSETP.GEU.FTZ.AND P0, PT, R9, RZ, PT ;  /* 0x000000ff0900720b */ /* 0x000fe20003f1e000 */
[----:B------:R-:W-:-:S12]  /*1c60*/  IMAD.MOV.U32 R0, RZ, RZ, R9 ;  /* 0x000000ffff007224 */ /* 0x000fd800078e0009 */
[----:B------:R-:W-:Y:S01]  /*1c70*/  @!P0 IMAD.MOV.U32 R3, RZ, RZ, 0x7fffffff ;  /* 0x7fffffffff038424 */ /* 0x000fe200078e00ff */
[----:B------:R-:W-:Y:S06]  /*1c80*/  @!P0 BRA `(.L_x_54) ;  /* 0x0000000000348947 */ /* 0x000fec0003800000 */
[----:B------:R-:W-:-:S13]  /*1c90*/  FSETP.GTU.FTZ.AND P0, PT, |R0|, +INF , PT ;  /* 0x7f8000000000780b */ /* 0x000fda0003f1c200 */
[----:B------:R-:W-:Y:S01]  /*1ca0*/  @P0 FADD.FTZ R3, R0, 1 ;  /* 0x3f80000000030421 */ /* 0x000fe20000010000 */
[----:B------:R-:W-:Y:S06]  /*1cb0*/  @P0 BRA `(.L_x_54) ;  /* 0x0000000000280947 */ /* 0x000fec0003800000 */
[----:B------:R-:W-:-:S13]  /*1cc0*/  FSETP.NEU.FTZ.AND P0, PT, |R0|, +INF , PT ;  /* 0x7f8000000000780b */ /* 0x000fda0003f1d200 */
[----:B------:R-:W-:-:S04]  /*1cd0*/  @P0 FFMA R7, R0, 1.84467440737095516160e+19, RZ ;  /* 0x5f80000000070823 */ /* 0x000fc800000000ff */
[----:B------:R-:W0:Y:S02]  /*1ce0*/  @P0 MUFU.RSQ R10, R7 ;  /* 0x00000007000a0308 */ /* 0x000e240000001400 */
[----:B0-----:R-:W-:Y:S01]  /*1cf0*/  @P0 FMUL.FTZ R14, R7, R10 ;  /* 0x0000000a070e0220 */ /* 0x001fe20000410000 */
[----:B------:R-:W-:-:S03]  /*1d00*/  @P0 FMUL.FTZ R10, R10, 0.5 ;  /* 0x3f0000000a0a0820 */ /* 0x000fc60000410000 */
[----:B------:R-:W-:-:S04]  /*1d10*/  @P0 FADD.FTZ R3, -R14, -RZ ;  /* 0x800000ff0e030221 */ /* 0x000fc80000010100 */
[----:B------:R-:W-:Y:S01]  /*1d20*/  @P0 FFMA R9, R14, R3, R7 ;  /* 0x000000030e090223 */ /* 0x000fe20000000007 */
[----:B------:R-:W-:-:S03]  /*1d30*/  @!P0 MOV R3, R0 ;  /* 0x0000000000038202 */ /* 0x000fc60000000f00 */
[----:B------:R-:W-:-:S04]  /*1d40*/  @P0 FFMA R9, R9, R10, R14 ;  /* 0x0000000a09090223 */ /* 0x000fc8000000000e */
[----:B------:R-:W-:-:S07]  /*1d50*/  @P0 FMUL.FTZ R3, R9, 2.3283064365386962891e-10 ;  /* 0x2f80000009030820 */ /* 0x000fce0000410000 */
.L_x_54:
[----:B------:R-:W-:Y:S02]  /*1d60*/  IMAD.MOV.U32 R10, RZ, RZ, R15 ;  /* 0x000000ffff0a7224 */ /* 0x000fe400078e000f */
[----:B------:R-:W-:-:S04]  /*1d70*/  IMAD.MOV.U32 R11, RZ, RZ, 0x0 ;  /* 0x00000000ff0b7424 */ /* 0x000fc800078e00ff */
[----:B------:R-:W-:Y:S05]  /*1d80*/  RET.REL.NODEC R10 `(_Z18phase_correction3dP6float2ffPfS1_fiif) ;  /* 0xffffffe00a9c7950 */ /* 0x000fea0003c3ffff */
        .weak           $__internal_2_$__cuda_sm3x_div_rn_noftz_f32_slowpath
        .type           $__internal_2_$__cuda_sm3x_div_rn_noftz_f32_slowpath,@function
        .size           $__internal_2_$__cuda_sm3x_div_rn_noftz_f32_slowpath,($_Z18phase_correction3dP6float2ffPfS1_fiif$__internal_accurate_pow - $__internal_2_$__cuda_sm3x_div_rn_noftz_f32_slowpath)
$__internal_2_$__cuda_sm3x_div_rn_noftz_f32_slowpath:
[----:B------:R-:W-:Y:S01]  /*1d90*/  SHF.R.U32.HI R11, RZ, 0x17, R7 ;  /* 0x00000017ff0b7819 */ /* 0x000fe20000011607 */
[----:B------:R-:W-:Y:S01]  /*1da0*/  BSSY.RECONVERGENT B1, `(.L_x_55) ;  /* 0x0000062000017945 */ /* 0x000fe20003800200 */
[----:B------:R-:W-:Y:S02]  /*1db0*/  SHF.R.U32.HI R13, RZ, 0x17, R0 ;  /* 0x00000017ff0d7819 */ /* 0x000fe40000011600 */
[----:B------:R-:W-:Y:S02]  /*1dc0*/  LOP3.LUT R11, R11, 0xff, RZ, 0xc0, !PT ;  /* 0x000000ff0b0b7812 */ /* 0x000fe400078ec0ff */
[----:B------:R-:W-:Y:S02]  /*1dd0*/  LOP3.LUT R15, R13, 0xff, RZ, 0xc0, !PT ;  /* 0x000000ff0d0f7812 */ /* 0x000fe400078ec0ff */
[----:B------:R-:W-:-:S03]  /*1de0*/  IADD3 R16, PT, PT, R11, -0x1, RZ ;  /* 0xffffffff0b107810 */ /* 0x000fc60007ffe0ff */
[----:B------:R-:W-:Y:S01]  /*1df0*/  VIADD R14, R15, 0xffffffff ;  /* 0xffffffff0f0e7836 */ /* 0x000fe20000000000 */
[----:B------:R-:W-:-:S04]  /*1e00*/  ISETP.GT.U32.AND P0, PT, R16, 0xfd, PT ;  /* 0x000000fd1000780c */ /* 0x000fc80003f04070 */
[----:B------:R-:W-:-:S13]  /*1e10*/  ISETP.GT.U32.OR P0, PT, R14, 0xfd, P0 ;  /* 0x000000fd0e00780c */ /* 0x000fda0000704470 */
[----:B------:R-:W-:Y:S01]  /*1e20*/  @!P0 IMAD.MOV.U32 R13, RZ, RZ, RZ ;  /* 0x000000ffff0d8224 */ /* 0x000fe200078e00ff */
[----:B------:R-:W-:Y:S06]  /*1e30*/  @!P0 BRA `(.L_x_56) ;  /* 0x00000000005c8947 */ /* 0x000fec0003800000 */
[----:B------:R-:W-:Y:S02]  /*1e40*/  FSETP.GTU.FTZ.AND P0, PT, |R0|, +INF , PT ;  /* 0x7f8000000000780b */ /* 0x000fe40003f1c200 */
[----:B------:R-:W-:-:S04]  /*1e50*/  FSETP.GTU.FTZ.AND P1, PT, |R7|, +INF , PT ;  /* 0x7f8000000700780b */ /* 0x000fc80003f3c200 */
[----:B------:R-:W-:-:S13]  /*1e60*/  PLOP3.LUT P0, PT, P0, P1, PT, 0xf8, 0x8f ;  /* 0x00000000008f781c */ /* 0x000fda0000703f70 */
[----:B------:R-:W-:Y:S05]  /*1e70*/  @P0 BRA `(.L_x_57) ;  /* 0x00000004004c0947 */ /* 0x000fea0003800000 */
[----:B------:R-:W-:-:S13]  /*1e80*/  LOP3.LUT P0, RZ, R7, 0x7fffffff, R0, 0xc8, !PT ;  /* 0x7fffffff07ff7812 */ /* 0x000fda000780c800 */
[----:B------:R-:W-:Y:S05]  /*1e90*/  @!P0 BRA `(.L_x_58) ;  /* 0x00000004003c8947 */ /* 0x000fea0003800000 */
[C---:B------:R-:W-:Y:S02]  /*1ea0*/  FSETP.NEU.FTZ.AND P2, PT, |R0|.reuse, +INF , PT ;  /* 0x7f8000000000780b */ /* 0x040fe40003f5d200 */
[----:B------:R-:W-:Y:S02]  /*1eb0*/  FSETP.NEU.FTZ.AND P1, PT, |R7|, +INF , PT ;  /* 0x7f8000000700780b */ /* 0x000fe40003f3d200 */
[----:B------:R-:W-:-:S11]  /*1ec0*/  FSETP.NEU.FTZ.AND P0, PT, |R0|, +INF , PT ;  /* 0x7f8000000000780b */ /* 0x000fd60003f1d200 */
[----:B------:R-:W-:Y:S05]  /*1ed0*/  @!P1 BRA !P2, `(.L_x_58) ;  /* 0x00000004002c9947 */ /* 0x000fea0005000000 */
[----:B------:R-:W-:-:S04]  /*1ee0*/  LOP3.LUT P2, RZ, R0, 0x7fffffff, RZ, 0xc0, !PT ;  /* 0x7fffffff00ff7812 */ /* 0x000fc8000784c0ff */
[----:B------:R-:W-:-:S13]  /*1ef0*/  PLOP3.LUT P1, PT, P1, P2, PT, 0x2f, 0xf2 ;  /* 0x0000000000f2781c */ /* 0x000fda0000f24577 */
[----:B------:R-:W-:Y:S05]  /*1f00*/  @P1 BRA `(.L_x_59) ;  /* 0x0000000400181947 */ /* 0x000fea0003800000 */
[----:B------:R-:W-:-:S04]  /*1f10*/  LOP3.LUT P1, RZ, R7, 0x7fffffff, RZ, 0xc0, !PT ;  /* 0x7fffffff07ff7812 */ /* 0x000fc8000782c0ff */
[----:B------:R-:W-:-:S13]  /*1f20*/  PLOP3.LUT P0, PT, P0, P1, PT, 0x2f, 0xf2 ;  /* 0x0000000000f2781c */ /* 0x000fda0000702577 */
[----:B------:R-:W-:Y:S05]  /*1f30*/  @P0 BRA `(.L_x_60) ;  /* 0x0000000400000947 */ /* 0x000fea0003800000 */
[----:B------:R-:W-:Y:S02]  /*1f40*/  ISETP.GE.AND P0, PT, R14, RZ, PT ;  /* 0x000000ff0e00720c */ /* 0x000fe40003f06270 */
[----:B------:R-:W-:-:S11]  /*1f50*/  ISETP.GE.AND P1, PT, R16, RZ, PT ;  /* 0x000000ff1000720c */ /* 0x000fd60003f26270 */
[----:B------:R-:W-:Y:S01]  /*1f60*/  @P0 MOV R13, RZ ;  /* 0x000000ff000d0202 */ /* 0x000fe20000000f00 */
[----:B------:R-:W-:Y:S02]  /*1f70*/  @!P0 IMAD.MOV.U32 R13, RZ, RZ, -0x40 ;  /* 0xffffffc0ff0d8424 */ /* 0x000fe400078e00ff */
[----:B------:R-:W-:Y:S01]  /*1f80*/  @!P0 FFMA R0, R0, 1.84467440737095516160e+19, RZ ;  /* 0x5f80000000008823 */ /* 0x000fe200000000ff */
[----:B------:R-:W-:Y:S01]  /*1f90*/  @!P1 FFMA R7, R7, 1.84467440737095516160e+19, RZ ;  /* 0x5f80000007079823 */ /* 0x000fe200000000ff */
[----:B------:R-:W-:-:S07]  /*1fa0*/  @!P1 VIADD R13, R13, 0x40 ;  /* 0x000000400d0d9836 */ /* 0x000fce0000000000 */
.L_x_56:
[----:B------:R-:W-:Y:S01]  /*1fb0*/  LEA R14, R11, 0xc0800000, 0x17 ;  /* 0xc08000000b0e7811 */ /* 0x000fe200078eb8ff */
[----:B------:R-:W-:Y:S01]  /*1fc0*/  VIADD R15, R15, 0xffffff81 ;  /* 0xffffff810f0f7836 */ /* 0x000fe20000000000 */
[----:B------:R-:W-:Y:S02]  /*1fd0*/  BSSY.RECONVERGENT B2, `(.L_x_61) ;  /* 0x0000035000027945 */ /* 0x000fe40003800200 */
[----:B------:R-:W-:Y:S01]  /*1fe0*/  IADD3 R16, PT, PT, -R14, R7, RZ ;  /* 0x000000070e107210 */ /* 0x000fe20007ffe1ff */
[----:B------:R-:W-:-:S03]  /*1ff0*/  IMAD R0, R15, -0x800000, R0 ;  /* 0xff8000000f007824 */ /* 0x000fc600078e0200 */
[----:B------:R0:W1:Y:S01]  /*2000*/  MUFU.RCP R7, R16 ;  /* 0x0000001000077308 */ /* 0x0000620000001000 */
[----:B------:R-:W-:Y:S01]  /*2010*/  FADD.FTZ R17, -R16, -RZ ;  /* 0x800000ff10117221 */ /* 0x000fe20000010100 */
[----:B0-----:R-:W-:-:S05]  /*2020*/  IADD3 R16, PT, PT, R15, 0x7f, -R11 ;  /* 0x0000007f0f107810 */ /* 0x001fca0007ffe80b */
[----:B------:R-:W-:Y:S02]  /*2030*/  IMAD.IADD R16, R16, 0x1, R13 ;  /* 0x0000000110107824 */ /* 0x000fe400078e020d */
[----:B-1----:R-:W-:-:S04]  /*2040*/  FFMA R14, R7, R17, 1 ;  /* 0x3f800000070e7423 */ /* 0x002fc80000000011 */
[----:B------:R-:W-:-:S04]  /*2050*/  FFMA R7, R7, R14, R7 ;  /* 0x0000000e07077223 */ /* 0x000fc80000000007 */
[----:B------:R-:W-:-:S04]  /*2060*/  FFMA R14, R0, R7, RZ ;  /* 0x00000007000e7223 */ /* 0x000fc800000000ff */
[----:B------:R-:W-:-:S04]  /*2070*/  FFMA R18, R17, R14, R0 ;  /* 0x0000000e11127223 */ /* 0x000fc80000000000 */
[----:B------:R-:W-:-:S04]  /*2080*/  FFMA R14, R7, R18, R14 ;  /* 0x00000012070e7223 */ /* 0x000fc8000000000e */
[----:B------:R-:W-:-:S04]  /*2090*/  FFMA R17, R17, R14, R0 ;  /* 0x0000000e11117223 */ /* 0x000fc80000000000 */
[----:B------:R-:W-:-:S05]  /*20a0*/  FFMA R0, R7, R17, R14 ;  /* 0x0000001107007223 */ /* 0x000fca000000000e */
[----:B------:R-:W-:-:S04]  /*20b0*/  SHF.R.U32.HI R11, RZ, 0x17, R0 ;  /* 0x00000017ff0b7819 */ /* 0x000fc80000011600 */
[----:B------:R-:W-:-:S04]  /*20c0*/  LOP3.LUT R11, R11, 0xff, RZ, 0xc0, !PT ;  /* 0x000000ff0b0b7812 */ /* 0x000fc800078ec0ff */
[----:B------:R-:W-:-:S05]  /*20d0*/  IADD3 R15, PT, PT, R11, R16, RZ ;  /* 0x000000100b0f7210 */ /* 0x000fca0007ffe0ff */
[----:B------:R-:W-:-:S05]  /*20e0*/  VIADD R11, R15, 0xffffffff ;  /* 0xffffffff0f0b7836 */ /* 0x000fca0000000000 */
[----:B------:R-:W-:-:S13]  /*20f0*/  ISETP.GE.U32.AND P0, PT, R11, 0xfe, PT ;  /* 0x000000fe0b00780c */ /* 0x000fda0003f06070 */
[----:B------:R-:W-:Y:S05]  /*2100*/  @!P0 BRA `(.L_x_62) ;  /* 0x0000000000808947 */ /* 0x000fea0003800000 */
[----:B------:R-:W-:-:S13]  /*2110*/  ISETP.GT.AND P0, PT, R15, 0xfe, PT ;  /* 0x000000fe0f00780c */ /* 0x000fda0003f04270 */
[----:B------:R-:W-:Y:S05]  /*2120*/  @P0 BRA `(.L_x_63) ;  /* 0x00000000006c0947 */ /* 0x000fea0003800000 */
[----:B------:R-:W-:-:S13]  /*2130*/  ISETP.GE.AND P0, PT, R15, 0x1, PT ;  /* 0x000000010f00780c */ /* 0x000fda0003f06270 */
[----:B------:R-:W-:Y:S05]  /*2140*/  @P0 BRA `(.L_x_64) ;  /* 0x0000000000740947 */ /* 0x000fea0003800000 */
[----:B------:R-:W-:Y:S02]  /*2150*/  ISETP.GE.AND P0, PT, R15, -0x18, PT ;  /* 0xffffffe80f00780c */ /* 0x000fe40003f06270 */
[----:B------:R-:W-:-:S11]  /*2160*/  LOP3.LUT R0, R0, 0x80000000, RZ, 0xc0, !PT ;  /* 0x8000000000007812 */ /* 0x000fd600078ec0ff */
[----:B------:R-:W-:Y:S05]  /*2170*/  @!P0 BRA `(.L_x_64) ;  /* 0x0000000000688947 */ /* 0x000fea0003800000 */
[-CC-:B------:R-:W-:Y:S01]  /*2180*/  FFMA.RZ R11, R7, R17.reuse, R14.reuse ;  /* 0x00000011070b7223 */ /* 0x180fe2000000c00e */
[C---:B------:R-:W-:Y:S01]  /*2190*/  VIADD R16, R15.reuse, 0x20 ;  /* 0x000000200f107836 */ /* 0x040fe20000000000 */
[C---:B------:R-:W-:Y:S02]  /*21a0*/  ISETP.NE.AND P2, PT, R15.reuse, RZ, PT ;  /* 0x000000ff0f00720c */ /* 0x040fe40003f45270 */
[----:B------:R-:W-:Y:S02]  /*21b0*/  ISETP.NE.AND P1, PT, R15, RZ, PT ;  /* 0x000000ff0f00720c */ /* 0x000fe40003f25270 */
[----:B------:R-:W-:Y:S01]  /*21c0*/  LOP3.LUT R13, R11, 0x7fffff, RZ, 0xc0, !PT ;  /* 0x007fffff0b0d7812 */ /* 0x000fe200078ec0ff */
[CCC-:B------:R-:W-:Y:S01]  /*21d0*/  FFMA.RP R11, R7.reuse, R17.reuse, R14.reuse ;  /* 0x00000011070b7223 */ /* 0x1c0fe2000000800e */
[----:B------:R-:W-:Y:S01]  /*21e0*/  FFMA.RM R14, R7, R17, R14 ;  /* 0x00000011070e7223 */ /* 0x000fe2000000400e */
[----:B------:R-:W-:Y:S02]  /*21f0*/  IADD3 R7, PT, PT, -R15, RZ, RZ ;  /* 0x000000ff0f077210 */ /* 0x000fe40007ffe1ff */
[----:B------:R-:W-:-:S02]  /*2200*/  LOP3.LUT R13, R13, 0x800000, RZ, 0xfc, !PT ;  /* 0x008000000d0d7812 */ /* 0x000fc400078efcff */
[----:B------:R-:W-:Y:S02]  /*2210*/  FSETP.NEU.FTZ.AND P0, PT, R11, R14, PT ;  /* 0x0000000e0b00720b */ /* 0x000fe40003f1d000 */
[----:B------:R-:W-:Y:S02]  /*2220*/  SHF.L.U32 R16, R13, R16, RZ ;  /* 0x000000100d107219 */ /* 0x000fe400000006ff */
[----:B------:R-:W-:Y:S02]  /*2230*/  SEL R14, R7, RZ, P2 ;  /* 0x000000ff070e7207 */ /* 0x000fe40001000000 */
[----:B------:R-:W-:Y:S02]  /*2240*/  ISETP.NE.AND P1, PT, R16, RZ, P1 ;  /* 0x000000ff1000720c */ /* 0x000fe40000f25270 */
[----:B------:R-:W-:Y:S02]  /*2250*/  SHF.R.U32.HI R14, RZ, R14, R13 ;  /* 0x0000000eff0e7219 */ /* 0x000fe4000001160d */
[----:B------:R-:W-:-:S02]  /*2260*/  PLOP3.LUT P0, PT, P0, P1, PT, 0xf8, 0x8f ;  /* 0x00000000008f781c */ /* 0x000fc40000703f70 */
[----:B------:R-:W-:Y:S02]  /*2270*/  SHF.R.U32.HI R16, RZ, 0x1, R14 ;  /* 0x00000001ff107819 */ /* 0x000fe4000001160e */
[----:B------:R-:W-:-:S04]  /*2280*/  SEL R7, RZ, 0x1, !P0 ;  /* 0x00000001ff077807 */ /* 0x000fc80004000000 */
[----:B------:R-:W-:-:S04]  /*2290*/  LOP3.LUT R7, R7, 0x1, R16, 0xf8, !PT ;  /* 0x0000000107077812 */ /* 0x000fc800078ef810 */
[----:B------:R-:W-:-:S05]  /*22a0*/  LOP3.LUT R7, R7, R14, RZ, 0xc0, !PT ;  /* 0x0000000e07077212 */ /* 0x000fca00078ec0ff */
[----:B------:R-:W-:-:S05]  /*22b0*/  IMAD.IADD R7, R16, 0x1, R7 ;  /* 0x0000000110077824 */ /* 0x000fca00078e0207 */
[----:B------:R-:W-:Y:S01]  /*22c0*/  LOP3.LUT R0, R7, R0, RZ, 0xfc, !PT ;  /* 0x0000000007007212 */ /* 0x000fe200078efcff */
[----:B------:R-:W-:Y:S06]  /*22d0*/  BRA `(.L_x_64) ;  /* 0x0000000000107947 */ /* 0x000fec0003800000 */
.L_x_63:
[----:B------:R-:W-:-:S04]  /*22e0*/  LOP3.LUT R0, R0, 0x80000000, RZ, 0xc0, !PT ;  /* 0x8000000000007812 */ /* 0x000fc800078ec0ff */
[----:B------:R-:W-:Y:S01]  /*22f0*/  LOP3.LUT R0, R0, 0x7f800000, RZ, 0xfc, !PT ;  /* 0x7f80000000007812 */ /* 0x000fe200078efcff */
[----:B------:R-:W-:Y:S06]  /*2300*/  BRA `(.L_x_64) ;  /* 0x0000000000047947 */ /* 0x000fec0003800000 */
.L_x_62:
[----:B------:R-:W-:-:S07]  /*2310*/  IMAD R0, R16, 0x800000, R0 ;  /* 0x0080000010007824 */ /* 0x000fce00078e0200 */
.L_x_64:
[----:B------:R-:W-:Y:S05]  /*2320*/  BSYNC.RECONVERGENT B2 ;  /* 0x0000000000027941 */ /* 0x000fea0003800200 */
.L_x_61:
[----:B------:R-:W-:Y:S05]  /*2330*/  BRA `(.L_x_65) ;  /* 0x0000000000207947 */ /* 0x000fea0003800000 */
.L_x_60:
[----:B------:R-:W-:-:S04]  /*2340*/  LOP3.LUT R0, R7, 0x80000000, R0, 0x48, !PT ;  /* 0x8000000007007812 */ /* 0x000fc800078e4800 */
[----:B------:R-:W-:Y:S01]  /*2350*/  LOP3.LUT R0, R0, 0x7f800000, RZ, 0xfc, !PT ;  /* 0x7f80000000007812 */ /* 0x000fe200078efcff */
[----:B------:R-:W-:Y:S06]  /*2360*/  BRA `(.L_x_65) ;  /* 0x0000000000147947 */ /* 0x000fec0003800000 */
.L_x_59:
[----:B------:R-:W-:Y:S01]  /*2370*/  LOP3.LUT R0, R7, 0x80000000, R0, 0x48, !PT ;  /* 0x8000000007007812 */ /* 0x000fe200078e4800 */
[----:B------:R-:W-:Y:S06]  /*2380*/  BRA `(.L_x_65) ;  /* 0x00000000000c7947 */ /* 0x000fec0003800000 */
.L_x_58:
[----:B------:R-:W0:Y:S01]  /*2390*/  MUFU.RSQ R0, -QNAN ;  /* 0xffc0000000007908 */ /* 0x000e220000001400 */
[----:B------:R-:W-:Y:S05]  /*23a0*/  BRA `(.L_x_65) ;  /* 0x0000000000047947 */ /* 0x000fea0003800000 */
.L_x_57:
[----:B------:R-:W-:-:S07]  /*23b0*/  FADD.FTZ R0, R0, R7 ;  /* 0x0000000700007221 */ /* 0x000fce0000010000 */
.L_x_65:
[----:B------:R-:W-:Y:S05]  /*23c0*/  BSYNC.RECONVERGENT B1 ;  /* 0x0000000000017941 */ /* 0x000fea0003800200 */
.L_x_55:
[----:B------:R-:W-:-:S04]  /*23d0*/  HFMA2 R13, -RZ, RZ, 0, 0 ;  /* 0x00000000ff0d7431 */ /* 0x000fc800000001ff */
[----:B0-----:R-:W-:Y:S05]  /*23e0*/  RET.REL.NODEC R12 `(_Z18phase_correction3dP6float2ffPfS1_fiif) ;  /* 0xffffffdc0c047950 */ /* 0x001fea0003c3ffff */
        .type           $_Z18phase_correction3dP6float2ffPfS1_fiif$__internal_accurate_pow,@function
        .size           $_Z18phase_correction3dP6float2ffPfS1_fiif$__internal_accurate_pow,(.L_x_108 - $_Z18phase_correction3dP6float2ffPfS1_fiif$__internal_accurate_pow)
$_Z18phase_correction3dP6float2ffPfS1_fiif$__internal_accurate_pow:
[----:B------:R-:W-:Y:S01]  /*23f0*/  ISETP.GT.U32.AND P0, PT, R23, 0xfffff, PT ;  /* 0x000fffff1700780c */ /* 0x000fe20003f04070 */
[----:B------:R-:W-:Y:S01]  /*2400*/  IMAD.MOV.U32 R10, RZ, RZ, R23 ;  /* 0x000000ffff0a7224 */ /* 0x000fe200078e0017 */
[----:B------:R-:W-:Y:S01]  /*2410*/  MOV R12, R22 ;  /* 0x00000016000c7202 */ /* 0x000fe20000000f00 */
[----:B------:R-:W-:Y:S01]  /*2420*/  IMAD.MOV.U32 R14, RZ, RZ, 0x41ad3b5a ;  /* 0x41ad3b5aff0e7424 */ /* 0x000fe200078e00ff */
[----:B------:R-:W-:Y:S01]  /*2430*/  MOV R15, 0x3ed0f5d2 ;  /* 0x3ed0f5d2000f7802 */ /* 0x000fe20000000f00 */
[----:B------:R-:W-:Y:S01]  /*2440*/  UMOV UR4, 0x7d2cafe2 ;  /* 0x7d2cafe200047882 */ /* 0x000fe20000000000 */
[----:B------:R-:W-:Y:S01]  /*2450*/  UMOV UR5, 0x3eb0f5ff ;  /* 0x3eb0f5ff00057882 */ /* 0x000fe20000000000 */
[----:B------:R-:W-:Y:S01]  /*2460*/  UMOV UR8, 0x3b39803f ;  /* 0x3b39803f00087882 */ /* 0x000fe20000000000 */
[----:B------:R-:W-:-:S05]  /*2470*/  UMOV UR9, 0x3c7abc9e ;  /* 0x3c7abc9e00097882 */ /* 0x000fca0000000000 */
[----:B------:R-:W-:-:S10]  /*2480*/  @!P0 DMUL R8, R22, 1.80143985094819840000e+16 ;  /* 0x4350000016088828 */ /* 0x000fd40000000000 */
[----:B------:R-:W-:Y:S02]  /*2490*/  @!P0 IMAD.MOV.U32 R10, RZ, RZ, R9 ;  /* 0x000000ffff0a8224 */ /* 0x000fe400078e0009 */
[----:B------:R-:W-:Y:S01]  /*24a0*/  @!P0 IMAD.MOV.U32 R12, RZ, RZ, R8 ;  /* 0x000000ffff0c8224 */ /* 0x000fe200078e0008 */
[----:B------:R-:W-:Y:S02]  /*24b0*/  SHF.R.U32.HI R8, RZ, 0x14, R23 ;  /* 0x00000014ff087819 */ /* 0x000fe40000011617 */
[----:B------:R-:W-:Y:S02]  /*24c0*/  LOP3.LUT R10, R10, 0x800fffff, RZ, 0xc0, !PT ;  /* 0x800fffff0a0a7812 */ /* 0x000fe400078ec0ff */
[----:B------:R-:W-:Y:S02]  /*24d0*/  @!P0 LEA.HI R8, R9, 0xffffffca, RZ, 0xc ;  /* 0xffffffca09088811 */ /* 0x000fe400078f60ff */
[----:B------:R-:W-:Y:S01]  /*24e0*/  LOP3.LUT R13, R10, 0x3ff00000, RZ, 0xfc, !PT ;  /* 0x3ff000000a0d7812 */ /* 0x000fe200078efcff */
[----:B------:R-:W-:Y:S01]  /*24f0*/  IMAD.MOV.U32 R10, RZ, RZ, RZ ;  /* 0x000000ffff0a7224 */ /* 0x000fe200078e00ff */
[----:B------:R-:W-:-:S02]  /*2500*/  IADD3 R9, PT, PT, R8, -0x3ff, RZ ;  /* 0xfffffc0108097810 */ /* 0x000fc40007ffe0ff */
[----:B------:R-:W-:-:S13]  /*2510*/  ISETP.GE.U32.AND P1, PT, R13, 0x3ff6a09f, PT ;  /* 0x3ff6a09f0d00780c */ /* 0x000fda0003f26070 */
[----:B------:R-:W-:Y:S02]  /*2520*/  @P1 VIADD R11, R13, 0xfff00000 ;  /* 0xfff000000d0b1836 */ /* 0x000fe40000000000 */
[----:B------:R-:W-:-:S03]  /*2530*/  @P1 VIADD R9, R8, 0xfffffc02 ;  /* 0xfffffc0208091836 */ /* 0x000fc60000000000 */
[----:B------:R-:W-:Y:S02]  /*2540*/  @P1 MOV R13, R11 ;  /* 0x0000000b000d1202 */ /* 0x000fe40000000f00 */
[----:B------:R-:W-:Y:S01]  /*2550*/  LOP3.LUT R8, R9, 0x80000000, RZ, 0x3c, !PT ;  /* 0x8000000009087812 */ /* 0x000fe200078e3cff */
[----:B------:R-:W-:-:S03]  /*2560*/  IMAD.MOV.U32 R9, RZ, RZ, 0x43300000 ;  /* 0x43300000ff097424 */ /* 0x000fc600078e00ff */
[C---:B------:R-:W-:Y:S02]  /*2570*/  DADD R18, R12.reuse, 1 ;  /* 0x3ff000000c127429 */ /* 0x040fe40000000000 */
[----:B------:R-:W-:-:S04]  /*2580*/  DADD R12, R12, -1 ;  /* 0xbff000000c0c7429 */ /* 0x000fc80000000000 */
[----:B------:R-:W0:Y:S02]  /*2590*/  MUFU.RCP64H R11, R19 ;  /* 0x00000013000b7308 */ /* 0x000e240000001800 */
[----:B0-----:R-:W-:-:S08]  /*25a0*/  DFMA R16, -R18, R10, 1 ;  /* 0x3ff000001210742b */ /* 0x001fd0000000010a */
[----:B------:R-:W-:-:S08]  /*25b0*/  DFMA R16, R16, R16, R16 ;  /* 0x000000101010722b */ /* 0x000fd00000000010 */
[----:B------:R-:W-:-:S08]  /*25c0*/  DFMA R16, R10, R16, R10 ;  /* 0x000000100a10722b */ /* 0x000fd0000000000a */
[----:B------:R-:W-:-:S08]  /*25d0*/  DMUL R10, R12, R16 ;  /* 0x000000100c0a7228 */ /* 0x000fd00000000000 */
[----:B------:R-:W-:-:S08]  /*25e0*/  DFMA R10, R12, R16, R10 ;  /* 0x000000100c0a722b */ /* 0x000fd0000000000a */
[----:B------:R-:W-:-:S08]  /*25f0*/  DMUL R24, R10, R10 ;  /* 0x0000000a0a187228 */ /* 0x000fd00000000000 */
[----:B------:R-:W-:Y:S01]  /*2600*/  DFMA R14, R24, UR4, R14 ;  /* 0x00000004180e7c2b */ /* 0x000fe2000800000e */
[----:B------:R-:W-:Y:S01]  /*2610*/  UMOV UR4, 0x75488a3f ;  /* 0x75488a3f00047882 */ /* 0x000fe20000000000 */
[----:B------:R-:W-:-:S06]  /*2620*/  UMOV UR5, 0x3ef3b20a ;  /* 0x3ef3b20a00057882 */ /* 0x000fcc0000000000 */
[----:B------:R-:W-:Y:S01]  /*2630*/  DFMA R20, R24, R14, UR4 ;  /* 0x0000000418147e2b */ /* 0x000fe2000800000e */
[----:B------:R-:W-:Y:S01]  /*2640*/  UMOV UR4, 0xe4faecd5 ;  /* 0xe4faecd500047882 */ /* 0x000fe20000000000 */
[----:B------:R-:W-:Y:S01]  /*2650*/  UMOV UR5, 0x3f1745cd ;  /* 0x3f1745cd00057882 */ /* 0x000fe20000000000 */
[----:B------:R-:W-:-:S05]  /*2660*/  DADD R14, R12, -R10 ;  /* 0x000000000c0e7229 */ /* 0x000fca000000080a */
[----:B------:R-:W-:Y:S01]  /*2670*/  DFMA R20, R24, R20, UR4 ;  /* 0x0000000418147e2b */ /* 0x000fe20008000014 */
[----:B------:R-:W-:Y:S01]  /*2680*/  UMOV UR4, 0x258a578b ;  /* 0x258a578b00047882 */ /* 0x000fe20000000000 */
[----:B------:R-:W-:Y:S01]  /*2690*/  UMOV UR5, 0x3f3c71c7 ;  /* 0x3f3c71c700057882 */ /* 0x000fe20000000000 */
[----:B------:R-:W-:-:S05]  /*26a0*/  DADD R14, R14, R14 ;  /* 0x000000000e0e7229 */ /* 0x000fca000000000e */
[----:B------:R-:W-:Y:S01]  /*26b0*/  DFMA R20, R24, R20, UR4 ;  /* 0x0000000418147e2b */ /* 0x000fe20008000014 */
[----:B------:R-:W-:Y:S01]  /*26c0*/  UMOV UR4, 0x9242b910 ;  /* 0x9242b91000047882 */ /* 0x000fe20000000000 */
[----:B------:R-:W-:Y:S01]  /*26d0*/  UMOV UR5, 0x3f624924 ;  /* 0x3f62492400057882 */ /* 0x000fe20000000000 */
[----:B------:R-:W-:-:S05]  /*26e0*/  DFMA R14, R12, -R10, R14 ;  /* 0x8000000a0c0e722b */ /* 0x000fca000000000e */
[----:B------:R-:W-:Y:S01]  /*26f0*/  DFMA R20, R24, R20, UR4 ;  /* 0x0000000418147e2b */ /* 0x000fe20008000014 */
[----:B------:R-:W-:Y:S01]  /*2700*/  UMOV UR4, 0x99999dfb ;  /* 0x99999dfb00047882 */ /* 0x000fe20000000000 */
[----:B------:R-:W-:Y:S01]  /*2710*/  UMOV UR5, 0x3f899999 ;  /* 0x3f89999900057882 */ /* 0x000fe20000000000 */
[----:B------:R-:W-:Y:S02]  /*2720*/  DMUL R14, R16, R14 ;  /* 0x0000000e100e7228 */ /* 0x000fe40000000000 */
[----:B------:R-:W-:-:S03]  /*2730*/  DMUL R16, R10, R10 ;  /* 0x0000000a0a107228 */ /* 0x000fc60000000000 */
[----:B------:R-:W-:Y:S01]  /*2740*/  DFMA R20, R24, R20, UR4 ;  /* 0x0000000418147e2b */ /* 0x000fe20008000014 */
[----:B------:R-:W-:Y:S01]  /*2750*/  UMOV UR4, 0x55555555 ;  /* 0x5555555500047882 */ /* 0x000fe20000000000 */
[----:B------:R-:W-:-:S03]  /*2760*/  UMOV UR5, 0x3fb55555 ;  /* 0x3fb5555500057882 */ /* 0x000fc60000000000 */
[----:B------:R-:W-:Y:S02]  /*2770*/  VIADD R23, R15, 0x100000 ;  /* 0x001000000f177836 */ /* 0x000fe40000000000 */
[----:B------:R-:W-:Y:S01]  /*2780*/  IMAD.MOV.U32 R22, RZ, RZ, R14 ;  /* 0x000000ffff167224 */ /* 0x000fe200078e000e */
[----:B------:R-:W-:-:S08]  /*2790*/  DFMA R12, R24, R20, UR4 ;  /* 0x00000004180c7e2b */ /* 0x000fd00008000014 */
[----:B------:R-:W-:Y:S01]  /*27a0*/  DADD R18, -R12, UR4 ;  /* 0x000000040c127e29 */ /* 0x000fe20008000100 */
[----:B------:R-:W-:Y:S01]  /*27b0*/  UMOV UR4, 0xb9e7b0 ;  /* 0x00b9e7b000047882 */ /* 0x000fe20000000000 */
[----:B------:R-:W-:-:S06]  /*27c0*/  UMOV UR5, 0x3c46a4cb ;  /* 0x3c46a4cb00057882 */ /* 0x000fcc0000000000 */
[----:B------:R-:W-:Y:S02]  /*27d0*/  DFMA R18, R24, R20, R18 ;  /* 0x000000141812722b */ /* 0x000fe40000000012 */
[C---:B------:R-:W-:Y:S02]  /*27e0*/  DFMA R20, R10.reuse, R10, -R16 ;  /* 0x0000000a0a14722b */ /* 0x040fe40000000810 */
[----:B------:R-:W-:-:S04]  /*27f0*/  DMUL R24, R10, R16 ;  /* 0x000000100a187228 */ /* 0x000fc80000000000 */
[----:B------:R-:W-:Y:S01]  /*2800*/  DADD R18, R18, -UR4 ;  /* 0x8000000412127e29 */ /* 0x000fe20008000000 */
[----:B------:R-:W-:Y:S01]  /*2810*/  UMOV UR4, 0x80000000 ;  /* 0x8000000000047882 */ /* 0x000fe20000000000 */
[C---:B------:R-:W-:Y:S01]  /*2820*/  DFMA R22, R10.reuse, R22, R20 ;  /* 0x000000160a16722b */ /* 0x040fe20000000014 */
[----:B------:R-:W-:Y:S01]  /*2830*/  UMOV UR5, 0x43300000 ;  /* 0x4330000000057882 */ /* 0x000fe20000000000 */
[----:B------:R-:W-:Y:S02]  /*2840*/  DFMA R20, R10, R16, -R24 ;  /* 0x000000100a14722b */ /* 0x000fe40000000818 */
[----:B------:R-:W-:Y:S01]  /*2850*/  DADD R8, R8, -UR4 ;  /* 0x8000000408087e29 */ /* 0x000fe20008000000 */
[----:B------:R-:W-:Y:S01]  /*2860*/  UMOV UR4, 0xfefa39ef ;  /* 0xfefa39ef00047882 */ /* 0x000fe20000000000 */
[----:B------:R-:W-:-:S04]  /*2870*/  UMOV UR5, 0x3fe62e42 ;  /* 0x3fe62e4200057882 */ /* 0x000fc80000000000 */
[----:B------:R-:W-:Y:S02]  /*2880*/  DFMA R20, R14, R16, R20 ;  /* 0x000000100e14722b */ /* 0x000fe40000000014 */
[----:B------:R-:W-:-:S06]  /*2890*/  DADD R16, R12, R18 ;  /* 0x000000000c107229 */ /* 0x000fcc0000000012 */
[----:B------:R-:W-:Y:S02]  /*28a0*/  DFMA R20, R10, R22, R20 ;  /* 0x000000160a14722b */ /* 0x000fe40000000014 */
[----:B------:R-:W-:Y:S02]  /*28b0*/  DADD R22, R12, -R16 ;  /* 0x000000000c167229 */ /* 0x000fe40000000810 */
[----:B------:R-:W-:-:S06]  /*28c0*/  DMUL R12, R16, R24 ;  /* 0x00000018100c7228 */ /* 0x000fcc0000000000 */
[----:B------:R-:W-:Y:S02]  /*28d0*/  DADD R22, R18, R22 ;  /* 0x0000000012167229 */ /* 0x000fe40000000016 */
[----:B------:R-:W-:-:S08]  /*28e0*/  DFMA R18, R16, R24, -R12 ;  /* 0x000000181012722b */ /* 0x000fd0000000080c */
[----:B------:R-:W-:-:S08]  /*28f0*/  DFMA R18, R16, R20, R18 ;  /* 0x000000141012722b */ /* 0x000fd00000000012 */
[----:B------:R-:W-:-:S08]  /*2900*/  DFMA R22, R22, R24, R18 ;  /* 0x000000181616722b */ /* 0x000fd00000000012 */
[----:B------:R-:W-:-:S08]  /*2910*/  DADD R18, R12, R22 ;  /* 0x000000000c127229 */ /* 0x000fd00000000016 */
[--C-:B------:R-:W-:Y:S02]  /*2920*/  DADD R16, R10, R18.reuse ;  /* 0x000000000a107229 */ /* 0x100fe40000000012 */
[----:B------:R-:W-:-:S06]  /*2930*/  DADD R12, R12, -R18 ;  /* 0x000000000c0c7229 */ /* 0x000fcc0000000812 */
[----:B------:R-:W-:Y:S02]  /*2940*/  DADD R10, R10, -R16 ;  /* 0x000000000a0a7229 */ /* 0x000fe40000000810 */
[----:B------:R-:W-:-:S06]  /*2950*/  DADD R12, R22, R12 ;  /* 0x00000000160c7229 */ /* 0x000fcc000000000c */
[----:B------:R-:W-:-:S08]  /*2960*/  DADD R10, R18, R10 ;  /* 0x00000000120a7229 */ /* 0x000fd0000000000a */
[----:B------:R-:W-:-:S08]  /*2970*/  DADD R10, R12, R10 ;  /* 0x000000000c0a7229 */ /* 0x000fd0000000000a */
[----:B------:R-:W-:-:S08]  /*2980*/  DADD R14, R14, R10 ;  /* 0x000000000e0e7229 */ /* 0x000fd0000000000a */
[----:B------:R-:W-:-:S08]  /*2990*/  DADD R10, R16, R14 ;  /* 0x00000000100a7229 */ /* 0x000fd0000000000e */
[--C-:B------:R-:W-:Y:S02]  /*29a0*/  DFMA R12, R8, UR4, R10.reuse ;  /* 0x00000004080c7c2b */ /* 0x100fe4000800000a */
[----:B------:R-:W-:-:S06]  /*29b0*/  DADD R18, R16, -R10 ;  /* 0x0000000010127229 */ /* 0x000fcc000000080a */
[----:B------:R-:W-:Y:S02]  /*29c0*/  DFMA R16, R8, -UR4, R12 ;  /* 0x8000000408107c2b */ /* 0x000fe4000800000c */
[----:B------:R-:W-:-:S06]  /*29d0*/  DADD R18, R14, R18 ;  /* 0x000000000e127229 */ /* 0x000fcc0000000012 */
[----:B------:R-:W-:-:S08]  /*29e0*/  DADD R16, -R10, R16 ;  /* 0x000000000a107229 */ /* 0x000fd00000000110 */
[----:B------:R-:W-:-:S08]  /*29f0*/  DADD R10, R18, -R16 ;  /* 0x00000000120a7229 */ /* 0x000fd00000000810 */
[----:B------:R-:W-:-:S08]  /*2a00*/  DFMA R10, R8, UR8, R10 ;  /* 0x00000008080a7c2b */ /* 0x000fd0000800000a */
[----:B------:R-:W-:-:S08]  /*2a10*/  DADD R8, R12, R10 ;  /* 0x000000000c087229 */ /* 0x000fd0000000000a */
[----:B------:R-:W-:Y:S02]  /*2a20*/  DADD R12, R12, -R8 ;  /* 0x000000000c0c7229 */ /* 0x000fe40000000808 */
[----:B------:R-:W-:-:S06]  /*2a30*/  DMUL R18, R8, 2 ;  /* 0x4000000008127828 */ /* 0x000fcc0000000000 */
[----:B------:R-:W-:Y:S02]  /*2a40*/  DADD R12, R10, R12 ;  /* 0x000000000a0c7229 */ /* 0x000fe4000000000c */
[----:B------:R-:W-:Y:S01]  /*2a50*/  DFMA R16, R8, 2, -R18 ;  /* 0x400000000810782b */ /* 0x000fe20000000812 */
[----:B------:R-:W-:Y:S01]  /*2a60*/  MOV R8, 0x652b82fe ;  /* 0x652b82fe00087802 */ /* 0x000fe20000000f00 */
[----:B------:R-:W-:-:S06]  /*2a70*/  IMAD.MOV.U32 R9, RZ, RZ, 0x3ff71547 ;  /* 0x3ff71547ff097424 */ /* 0x000fcc00078e00ff */
[----:B------:R-:W-:-:S08]  /*2a80*/  DFMA R16, R12, 2, R16 ;  /* 0x400000000c10782b */ /* 0x000fd00000000010 */
[----:B------:R-:W-:-:S08]  /*2a90*/  DADD R10, R18, R16 ;  /* 0x00000000120a7229 */ /* 0x000fd00000000010 */
[----:B------:R-:W-:Y:S02]  /*2aa0*/  DFMA R8, R10, R8, 6.75539944105574400000e+15 ;  /* 0x433800000a08742b */ /* 0x000fe40000000008 */
[----:B------:R-:W-:Y:S01]  /*2ab0*/  FSETP.GEU.AND P0, PT, |R11|, 4.1917929649353027344, PT ;  /* 0x4086232b0b00780b */ /* 0x000fe20003f0e200 */
[----:B------:R-:W-:-:S05]  /*2ac0*/  DADD R18, R18, -R10 ;  /* 0x0000000012127229 */ /* 0x000fca000000080a */
[----:B------:R-:W-:-:S03]  /*2ad0*/  DADD R14, R8, -6.75539944105574400000e+15 ;  /* 0xc3380000080e7429 */ /* 0x000fc60000000000 */
[----:B------:R-:W-:-:S05]  /*2ae0*/  DADD R16, R16, R18 ;  /* 0x0000000010107229 */ /* 0x000fca0000000012 */
[----:B------:R-:W-:Y:S01]  /*2af0*/  DFMA R12, R14, -UR4, R10 ;  /* 0x800000040e0c7c2b */ /* 0x000fe2000800000a */
[----:B------:R-:W-:Y:S01]  /*2b00*/  UMOV UR4, 0x3b39803f ;  /* 0x3b39803f00047882 */ /* 0x000fe20000000000 */
[----:B------:R-:W-:-:S06]  /*2b10*/  UMOV UR5, 0x3c7abc9e ;  /* 0x3c7abc9e00057882 */ /* 0x000fcc0000000000 */
[----:B------:R-:W-:Y:S01]  /*2b20*/  DFMA R12, R14, -UR4, R12 ;  /* 0x800000040e0c7c2b */ /* 0x000fe2000800000c */
[----:B------:R-:W-:Y:S01]  /*2b30*/  UMOV UR4, 0x69ce2bdf ;  /* 0x69ce2bdf00047882 */ /* 0x000fe20000000000 */
[----:B------:R-:W-:Y:S01]  /*2b40*/  IMAD.MOV.U32 R14, RZ, RZ, -0x35dec16 ;  /* 0xfca213eaff0e7424 */ /* 0x000fe200078e00ff */
[----:B------:R-:W-:Y:S01]  /*2b50*/  MOV R15, 0x3e928af3 ;  /* 0x3e928af3000f7802 */ /* 0x000fe20000000f00 */
[----:B------:R-:W-:-:S05]  /*2b60*/  UMOV UR5, 0x3e5ade15 ;  /* 0x3e5ade1500057882 */ /* 0x000fca0000000000 */
[----:B------:R-:W-:Y:S01]  /*2b70*/  DFMA R14, R12, UR4, R14 ;  /* 0x000000040c0e7c2b */ /* 0x000fe2000800000e */
[----:B------:R-:W-:Y:S01]  /*2b80*/  UMOV UR4, 0x62401315 ;  /* 0x6240131500047882 */ /* 0x000fe20000000000 */
[----:B------:R-:W-:-:S06]  /*2b90*/  UMOV UR5, 0x3ec71dee ;  /* 0x3ec71dee00057882 */ /* 0x000fcc0000000000 */
[----:B------:R-:W-:Y:S01]  /*2ba0*/  DFMA R14, R12, R14, UR4 ;  /* 0x000000040c0e7e2b */ /* 0x000fe2000800000e */
        /* <DEDUP_REMOVED lines=20> */
[----:B------:R-:W-:-:S08]  /*2cf0*/  DFMA R14, R12, R14, UR4 ;  /* 0x000000040c0e7e2b */ /* 0x000fd0000800000e */
[----:B------:R-:W-:-:S08]  /*2d00*/  DFMA R14, R12, R14, 1 ;  /* 0x3ff000000c0e742b */ /* 0x000fd0000000000e */
[----:B------:R-:W-:-:S10]  /*2d10*/  DFMA R14, R12, R14, 1 ;  /* 0x3ff000000c0e742b */ /* 0x000fd4000000000e */
[----:B------:R-:W-:Y:S02]  /*2d20*/  IMAD R13, R8, 0x100000, R15 ;  /* 0x00100000080d7824 */ /* 0x000fe400078e020f */
[----:B------:R-:W-:Y:S01]  /*2d30*/  IMAD.MOV.U32 R12, RZ, RZ, R14 ;  /* 0x000000ffff0c7224 */ /* 0x000fe200078e000e */
[----:B------:R-:W-:Y:S06]  /*2d40*/  @!P0 BRA `(.L_x_66) ;  /* 0x0000000000308947 */ /* 0x000fec0003800000 */
[----:B------:R-:W-:Y:S01]  /*2d50*/  FSETP.GEU.AND P1, PT, |R11|, 4.2275390625, PT ;  /* 0x408748000b00780b */ /* 0x000fe20003f2e200 */
[C---:B------:R-:W-:Y:S02]  /*2d60*/  DADD R12, R10.reuse, +INF ;  /* 0x7ff000000a0c7429 */ /* 0x040fe40000000000 */
[----:B------:R-:W-:-:S08]  /*2d70*/  DSETP.GEU.AND P0, PT, R10, RZ, PT ;  /* 0x000000ff0a00722a */ /* 0x000fd00003f0e000 */
[----:B------:R-:W-:Y:S02]  /*2d80*/  FSEL R12, R12, RZ, P0 ;  /* 0x000000ff0c0c7208 */ /* 0x000fe40000000000 */
[----:B------:R-:W-:Y:S02]  /*2d90*/  @!P1 LEA.HI R9, R8, R8, RZ, 0x1 ;  /* 0x0000000808099211 */ /* 0x000fe400078f08ff */
[----:B------:R-:W-:Y:S02]  /*2da0*/  FSEL R13, R13, RZ, P0 ;  /* 0x000000ff0d0d7208 */ /* 0x000fe40000000000 */
[----:B------:R-:W-:-:S04]  /*2db0*/  @!P1 SHF.R.S32.HI R9, RZ, 0x1, R9 ;  /* 0x00000001ff099819 */ /* 0x000fc80000011409 */
[----:B------:R-:W-:Y:S01]  /*2dc0*/  @!P1 IADD3 R8, PT, PT, R8, -R9, RZ ;  /* 0x8000000908089210 */ /* 0x000fe20007ffe0ff */
[----:B------:R-:W-:-:S03]  /*2dd0*/  @!P1 IMAD R15, R9, 0x100000, R15 ;  /* 0x00100000090f9824 */ /* 0x000fc600078e020f */
[----:B------:R-:W-:Y:S01]  /*2de0*/  @!P1 LEA R9, R8, 0x3ff00000, 0x14 ;  /* 0x3ff0000008099811 */ /* 0x000fe200078ea0ff */
[----:B------:R-:W-:-:S06]  /*2df0*/  @!P1 IMAD.MOV.U32 R8, RZ, RZ, RZ ;  /* 0x000000ffff089224 */ /* 0x000fcc00078e00ff */
[----:B------:R-:W-:-:S11]  /*2e00*/  @!P1 DMUL R12, R14, R8 ;  /* 0x000000080e0c9228 */ /* 0x000fd60000000000 */
.L_x_66:
[----:B------:R-:W-:Y:S01]  /*2e10*/  DFMA R16, R16, R12, R12 ;  /* 0x0000000c1010722b */ /* 0x000fe2000000000c */
[----:B------:R-:W-:Y:S01]  /*2e20*/  MOV R10, R26 ;  /* 0x0000001a000a7202 */ /* 0x000fe20000000f00 */
[----:B------:R-:W-:Y:S01]  /*2e30*/  DSETP.NEU.AND P0, PT, |R12|, +INF , PT ;  /* 0x7ff000000c00742a */ /* 0x000fe20003f0d200 */
[----:B------:R-:W-:-:S07]  /*2e40*/  IMAD.MOV.U32 R11, RZ, RZ, 0x0 ;  /* 0x00000000ff0b7424 */ /* 0x000fce00078e00ff */
[----:B------:R-:W-:Y:S02]  /*2e50*/  FSEL R8, R12, R16, !P0 ;  /* 0x000000100c087208 */ /* 0x000fe40004000000 */
[----:B------:R-:W-:Y:S01]  /*2e60*/  FSEL R13, R13, R17, !P0 ;  /* 0x000000110d0d7208 */ /* 0x000fe20004000000 */
[----:B------:R-:W-:Y:S06]  /*2e70*/  RET.REL.NODEC R10 `(_Z18phase_correction3dP6float2ffPfS1_fiif) ;  /* 0xffffffd00a607950 */ /* 0x000fec0003c3ffff */
.L_x_67:
        /* <DEDUP_REMOVED lines=16> */
.L_x_108:


//--------------------- .text._Z10setup_FD3dP6float2S0_S0_S0_S0_Pffffii --------------------------
	.section	.text._Z10setup_FD3dP6float2S0_S0_S0_S0_Pffffii,"ax",@progbits
	.align	128
        .global         _Z10setup_FD3dP6float2S0_S0_S0_S0_Pffffii
        .type           _Z10setup_FD3dP6float2S0_S0_S0_S0_Pffffii,@function
        .size           _Z10setup_FD3dP6float2S0_S0_S0_S0_Pffffii,(.L_x_109 - _Z10setup_FD3dP6float2S0_S0_S0_S0_Pffffii)
        .other          _Z10setup_FD3dP6float2S0_S0_S0_S0_Pffffii,@"STO_CUDA_ENTRY STV_DEFAULT"
_Z10setup_FD3dP6float2S0_S0_S0_S0_Pffffii:
.text._Z10setup_FD3dP6float2S0_S0_S0_S0_Pffffii:
        /* <DEDUP_REMOVED lines=17> */
[----:B------:R-:W2:Y:S01]  /*0110*/  LDC R9, c[0x0][0x3b0] ;  /* 0x0000ec00ff097b82 */ /* 0x000ea20000000800 */
[----:B0-----:R-:W-:-:S05]  /*0120*/  IMAD.WIDE.U32 R4, R2, 0x4, R4 ;  /* 0x0000000402047825 */ /* 0x001fca00078e0004 */
[----:B-1----:R-:W3:Y:S01]  /*0130*/  LDG.E R0, desc[UR6][R4.64] ;  /* 0x0000000604007981 */ /* 0x002ee2000c1e1900 */
[----:B------:R-:W-:Y:S01]  /*0140*/  BSSY.RECONVERGENT B0, `(.L_x_68) ;  /* 0x000000c000007945 */ /* 0x000fe20003800200 */
[----:B--2---:R-:W0:Y:S02]  /*0150*/  MUFU.RCP R3, R9 ;  /* 0x0000000900037308 */ /* 0x004e240000001000 */
[----:B0-----:R-:W-:-:S04]  /*0160*/  FFMA R8, R3, -R9, 1 ;  /* 0x3f80000003087423 */ /* 0x001fc80000000809 */
[----:B------:R-:W-:Y:S02]  /*0170*/  FFMA R3, R3, R8, R3 ;  /* 0x0000000803037223 */ /* 0x000fe40000000003 */
[----:B---3--:R-:W0:Y:S02]  /*0180*/  FCHK P0, R0, R9 ;  /* 0x0000000900007302 */ /* 0x008e240000000000 */
[----:B------:R-:W-:-:S04]  /*0190*/  FFMA R7, R0, R3, RZ ;  /* 0x0000000300077223 */ /* 0x000fc800000000ff */
[----:B------:R-:W-:-:S04]  /*01a0*/  FFMA R8, R7, -R9, R0 ;  /* 0x8000000907087223 */ /* 0x000fc80000000000 */
[----:B------:R-:W-:Y:S01]  /*01b0*/  FFMA R3, R3, R8, R7 ;  /* 0x0000000803037223 */ /* 0x000fe20000000007 */
[----:B0-----:R-:W-:Y:S06]  /*01c0*/  @!P0 BRA `(.L_x_69) ;  /* 0x00000000000c8947 */ /* 0x001fec0003800000 */
[----:B------:R-:W-:-:S07]  /*01d0*/  MOV R4, 0x1f0 ;  /* 0x000001f000047802 */ /* 0x000fce0000000f00 */
[----:B------:R-:W-:Y:S05]  /*01e0*/  CALL.REL.NOINC `($__internal_3_$__cuda_sm3x_div_rn_noftz_f32_slowpath) ;  /* 0x0000000800447944 */ /* 0x000fea0003c00000 */
[----:B------:R-:W-:-:S07]  /*01f0*/  MOV R3, R0 ;  /* 0x0000000000037202 */ /* 0x000fce0000000f00 */
.L_x_69:
[----:B------:R-:W-:Y:S05]  /*0200*/  BSYNC.RECONVERGENT B0 ;  /* 0x0000000000007941 */ /* 0x000fea0003800200 */
.L_x_68:
[----:B------:R-:W0:Y:S01]  /*0210*/  LDCU UR4, c[0x0][0x3b8] ;  /* 0x00007700ff0477ac */ /* 0x000e220008000800 */
[----:B------:R-:W-:Y:S01]  /*0220*/  ISETP.NE.AND P0, PT, R6, RZ, PT ;  /* 0x000000ff0600720c */ /* 0x000fe20003f05270 */
[----:B------:R-:W1:Y:S01]  /*0230*/  LDCU UR8, c[0x0][0x3b4] ;  /* 0x00007680ff0877ac */ /* 0x000e620008000800 */
[----:B------:R-:W2:Y:S01]  /*0240*/  LDCU UR5, c[0x3][0x10] ;  /* 0x00c00200ff0577ac */ /* 0x000ea20008000800 */
[C---:B0-----:R-:W-:Y:S01]  /*0250*/  FMUL R4, R3.reuse, UR4 ;  /* 0x0000000403047c20 */ /* 0x041fe20008400000 */
[----:B-1----:R-:W-:-:S03]  /*0260*/  FMUL R5, R3, UR8 ;  /* 0x0000000803057c20 */ /* 0x002fc60008400000 */
[----:B--2---:R-:W-:-:S06]  /*0270*/  FFMA R4, R4, R3, UR5 ;  /* 0x0000000504047e23 */ /* 0x004fcc0008000003 */
[----:B------:R-:W-:Y:S05]  /*0280*/  @P0 BRA `(.L_x_70) ;  /* 0x0000000000a80947 */ /* 0x000fea0003800000 */
[----:B------:R-:W0:Y:S01]  /*0290*/  LDC.64 R16, c[0x0][0x380] ;  /* 0x0000e000ff107b82 */ /* 0x000e220000000a00 */
[----:B------:R-:W-:Y:S01]  /*02a0*/  IADD3 R13, PT, PT, R2, 0x1, RZ ;  /* 0x00000001020d7810 */ /* 0x000fe20007ffe0ff */
[----:B------:R-:W-:Y:S01]  /*02b0*/  FADD R3, R5, R5 ;  /* 0x0000000505037221 */ /* 0x000fe20000000000 */
[----:B------:R-:W-:-:S05]  /*02c0*/  FADD R0, R4, R4 ;  /* 0x0000000404007221 */ /* 0x000fca0000000000 */
[----:B------:R-:W1:Y:S08]  /*02d0*/  LDC.64 R14, c[0x0][0x388] ;  /* 0x0000e200ff0e7b82 */ /* 0x000e700000000a00 */
[----:B------:R-:W2:Y:S01]  /*02e0*/  LDC.64 R10, c[0x0][0x390] ;  /* 0x0000e400ff0a7b82 */ /* 0x000ea20000000a00 */
[----:B0-----:R-:W-:-:S07]  /*02f0*/  IMAD.WIDE.U32 R12, R13, 0x8, R16 ;  /* 0x000000080d0c7825 */ /* 0x001fce00078e0010 */
[----:B------:R-:W0:Y:S01]  /*0300*/  LDC.64 R8, c[0x0][0x398] ;  /* 0x0000e600ff087b82 */ /* 0x000e220000000a00 */
[C---:B------:R-:W-:Y:S01]  /*0310*/  IMAD.WIDE.U32 R16, R2.reuse, 0x8, R16 ;  /* 0x0000000802107825 */ /* 0x040fe200078e0010 */
[----:B------:R-:W3:Y:S06]  /*0320*/  LDG.E.64 R12, desc[UR6][R12.64] ;  /* 0x000000060c0c7981 */ /* 0x000eec000c1e1b00 */
[----:B------:R-:W4:Y:S01]  /*0330*/  LDC.64 R6, c[0x0][0x3a0] ;  /* 0x0000e800ff067b82 */ /* 0x000f220000000a00 */
[----:B------:R-:W5:Y:S01]  /*0340*/  LDG.E.64 R16, desc[UR6][R16.64] ;  /* 0x0000000610107981 */ /* 0x000f62000c1e1b00 */
[----:B------:R-:W-:Y:S01]  /*0350*/  FFMA R18, RZ, R4, R3 ;  /* 0x00000004ff127223 */ /* 0x000fe20000000003 */
[-CC-:B------:R-:W-:Y:S01]  /*0360*/  FFMA R19, RZ, R5.reuse, -R0.reuse ;  /* 0x00000005ff137223 */ /* 0x180fe20000000800 */
[----:B------:R-:W-:Y:S01]  /*0370*/  FFMA R0, -RZ, R5, -R0 ;  /* 0x00000005ff007223 */ /* 0x000fe20000000900 */
[----:B-1----:R-:W-:-:S04]  /*0380*/  IMAD.WIDE.U32 R14, R2, 0x8, R14 ;  /* 0x00000008020e7825 */ /* 0x002fc800078e000e */
[----:B------:R-:W-:Y:S01]  /*0390*/  FADD R18, RZ, -R18 ;  /* 0x80000012ff127221 */ /* 0x000fe20000000000 */
[----:B------:R-:W-:Y:S01]  /*03a0*/  FADD R19, R19, 1 ;  /* 0x3f80000013137421 */ /* 0x000fe20000000000 */
[----:B--2---:R-:W-:-:S04]  /*03b0*/  IMAD.WIDE.U32 R10, R2, 0x8, R10 ;  /* 0x00000008020a7825 */ /* 0x004fc800078e000a */
[----:B0-----:R-:W-:-:S04]  /*03c0*/  IMAD.WIDE.U32 R8, R2, 0x8, R8 ;  /* 0x0000000802087825 */ /* 0x001fc800078e0008 */
[----:B----4-:R-:W-:-:S04]  /*03d0*/  IMAD.WIDE.U32 R6, R2, 0x8, R6 ;  /* 0x0000000802067825 */ /* 0x010fc800078e0006 */
[----:B---3--:R-:W-:Y:S01]  /*03e0*/  FADD R13, RZ, R13 ;  /* 0x0000000dff0d7221 */ /* 0x008fe20000000000 */
[----:B------:R-:W-:-:S03]  /*03f0*/  FADD R12, RZ, R12 ;  /* 0x0000000cff0c7221 */ /* 0x000fc60000000000 */
[-C--:B------:R-:W-:Y:S01]  /*0400*/  FMUL R21, R5, R13.reuse ;  /* 0x0000000d05157220 */ /* 0x080fe20000400000 */
[C---:B------:R-:W-:Y:S01]  /*0410*/  FMUL R20, R4.reuse, R13 ;  /* 0x0000000d04147220 */ /* 0x040fe20000400000 */
[C---:B-----5:R-:W-:Y:S01]  /*0420*/  FMUL R13, R17.reuse, R18 ;  /* 0x00000012110d7220 */ /* 0x060fe20000400000 */
[-C--:B------:R-:W-:Y:S01]  /*0430*/  FMUL R17, R17, R19.reuse ;  /* 0x0000001311117220 */ /* 0x080fe20000400000 */
[-C--:B------:R-:W-:Y:S01]  /*0440*/  FFMA R21, R4, R12.reuse, -R21 ;  /* 0x0000000c04157223 */ /* 0x080fe20000000815 */
[----:B------:R-:W-:Y:S01]  /*0450*/  FFMA R20, R5, R12, R20 ;  /* 0x0000000c05147223 */ /* 0x000fe20000000014 */
[C---:B------:R-:W-:Y:S01]  /*0460*/  FFMA R12, R16.reuse, R19, -R13 ;  /* 0x00000013100c7223 */ /* 0x040fe2000000080d */
[----:B------:R-:W-:Y:S01]  /*0470*/  FFMA R13, R16, R18, R17 ;  /* 0x00000012100d7223 */ /* 0x000fe20000000011 */
[----:B------:R-:W-:Y:S01]  /*0480*/  FFMA R17, -RZ, R4, R3 ;  /* 0x00000004ff117223 */ /* 0x000fe20000000103 */
[----:B------:R-:W-:Y:S01]  /*0490*/  FADD R16, R0, 1 ;  /* 0x3f80000000107421 */ /* 0x000fe20000000000 */
[----:B------:R-:W-:Y:S01]  /*04a0*/  FADD R12, R12, R21 ;  /* 0x000000150c0c7221 */ /* 0x000fe20000000000 */
[----:B------:R-:W-:Y:S01]  /*04b0*/  FADD R13, R13, R20 ;  /* 0x000000140d0d7221 */ /* 0x000fe20000000000 */
[----:B------:R-:W-:Y:S01]  /*04c0*/  FADD R17, RZ, R17 ;  /* 0x00000011ff117221 */ /* 0x000fe20000000000 */
[----:B------:R-:W-:-:S03]  /*04d0*/  FADD R5, -R5, -RZ ;  /* 0x800000ff05057221 */ /* 0x000fc60000000100 */
[----:B------:R-:W-:Y:S04]  /*04e0*/  STG.E.64 desc[UR6][R14.64], R12 ;  /* 0x0000000c0e007986 */ /* 0x000fe8000c101b06 */
[----:B------:R-:W-:Y:S04]  /*04f0*/  STG.E.64 desc[UR6][R10.64], R16 ;  /* 0x000000100a007986 */ /* 0x000fe8000c101b06 */
[----:B------:R-:W-:Y:S04]  /*0500*/  STG.E.64 desc[UR6][R8.64], R4 ;  /* 0x0000000408007986 */ /* 0x000fe8000c101b06 */
[----:B------:R-:W-:Y:S01]  /*0510*/  STG.E.64 desc[UR6][R6.64], RZ ;  /* 0x000000ff06007986 */ /* 0x000fe2000c101b06 */
[----:B------:R-:W-:Y:S05]  /*0520*/  EXIT ;  /* 0x000000000000794d */ /* 0x000fea0003800000 */
.L_x_70:
[----:B------:R-:W0:Y:S02]  /*0530*/  LDCU UR4, c[0x0][0x3bc] ;  /* 0x00007780ff0477ac */ /* 0x000e240008000800 */
[----:B0-----:R-:W-:-:S06]  /*0540*/  UIADD3 UR4, UPT, UPT, UR4, -0x1, URZ ;  /* 0xffffffff04047890 */ /* 0x001fcc000fffe0ff */
[----:B------:R-:W-:-:S13]  /*0550*/  ISETP.NE.AND P0, PT, R6, UR4, PT ;  /* 0x0000000406007c0c */ /* 0x000fda000bf05270 */
[----:B------:R-:W-:Y:S05]  /*0560*/  @P0 BRA `(.L_x_71) ;  /* 0x0000000000a80947 */ /* 0x000fea0003800000 */
[----:B------:R-:W0:Y:S01]  /*0570*/  LDC.64 R6, c[0x0][0x380] ;  /* 0x0000e000ff067b82 */ /* 0x000e220000000a00 */
[----:B------:R-:W-:-:S07]  /*0580*/  IADD3 R17, PT, PT, R2, -0x1, RZ ;  /* 0xffffffff02117810 */ /* 0x000fce0007ffe0ff */
[----:B------:R-:W1:Y:S08]  /*0590*/  LDC.64 R12, c[0x0][0x388] ;  /* 0x0000e200ff0c7b82 */ /* 0x000e700000000a00 */
[----:B------:R-:W2:Y:S01]  /*05a0*/  LDC.64 R10, c[0x0][0x390] ;  /* 0x0000e400ff0a7b82 */ /* 0x000ea20000000a00 */
[----:B0-----:R-:W-:-:S07]  /*05b0*/  IMAD.WIDE.U32 R16, R17, 0x8, R6 ;  /* 0x0000000811107825 */ /* 0x001fce00078e0006 */
[----:B------:R-:W0:Y:S01]  /*05c0*/  LDC.64 R8, c[0x0][0x398] ;  /* 0x0000e600ff087b82 */ /* 0x000e220000000a00 */
[----:B------:R-:W-:Y:S01]  /*05d0*/  IMAD.WIDE.U32 R14, R2, 0x8, R6 ;  /* 0x00000008020e7825 */ /* 0x000fe200078e0006 */
[----:B------:R-:W3:Y:S06]  /*05e0*/  LDG.E.64 R16, desc[UR6][R16.64] ;  /* 0x0000000610107981 */ /* 0x000eec000c1e1b00 */
[----:B------:R-:W4:Y:S01]  /*05f0*/  LDC.64 R6, c[0x0][0x3a0] ;  /* 0x0000e800ff067b82 */ /* 0x000f220000000a00 */
[----:B------:R-:W5:Y:S01]  /*0600*/  LDG.E.64 R14, desc[UR6][R14.64] ;  /* 0x000000060e0e7981 */ /* 0x000f62000c1e1b00 */
[----:B------:R-:W-:Y:S01]  /*0610*/  FADD R3, R5, R5 ;  /* 0x0000000505037221 */ /* 0x000fe20000000000 */
[----:B------:R-:W-:Y:S01]  /*0620*/  FADD R0, R4, R4 ;  /* 0x0000000404007221 */ /* 0x000fe20000000000 */
[----:B-1----:R-:W-:-:S04]  /*0630*/  IMAD.WIDE.U32 R12, R2, 0x8, R12 ;  /* 0x00000008020c7825 */ /* 0x002fc800078e000c */
[-CC-:B------:R-:W-:Y:S01]  /*0640*/  FFMA R18, RZ, R4.reuse, R3.reuse ;  /* 0x00000004ff127223 */ /* 0x180fe20000000003 */
[-CC-:B------:R-:W-:Y:S01]  /*0650*/  FFMA R19, RZ, R5.reuse, -R0.reuse ;  /* 0x00000005ff137223 */ /* 0x180fe20000000800 */
[----:B------:R-:W-:Y:S01]  /*0660*/  FFMA R0, -RZ, R5, -R0 ;  /* 0x00000005ff007223 */ /* 0x000fe20000000900 */
[----:B------:R-:W-:Y:S01]  /*0670*/  FFMA R3, -RZ, R4, R3 ;  /* 0x00000004ff037223 */ /* 0x000fe20000000103 */
[----:B------:R-:W-:Y:S01]  /*0680*/  FADD R22, RZ, -R18 ;  /* 0x80000012ff167221 */ /* 0x000fe20000000000 */
[----:B------:R-:W-:Y:S01]  /*0690*/  FADD R20, R19, 1 ;  /* 0x3f80000013147421 */ /* 0x000fe20000000000 */
[----:B--2---:R-:W-:-:S04]  /*06a0*/  IMAD.WIDE.U32 R10, R2, 0x8, R10 ;  /* 0x00000008020a7825 */ /* 0x004fc800078e000a */
[----:B------:R-:W-:Y:S01]  /*06b0*/  FADD R3, RZ, R3 ;  /* 0x00000003ff037221 */ /* 0x000fe20000000000 */
[----:B0-----:R-:W-:-:S04]  /*06c0*/  IMAD.WIDE.U32 R8, R2, 0x8, R8 ;  /* 0x0000000802087825 */ /* 0x001fc800078e0008 */
[----:B----4-:R-:W-:-:S04]  /*06d0*/  IMAD.WIDE.U32 R6, R2, 0x8, R6 ;  /* 0x0000000802067825 */ /* 0x010fc800078e0006 */
[----:B------:R-:W-:Y:S01]  /*06e0*/  FADD R2, R0, 1 ;  /* 0x3f80000000027421 */ /* 0x000fe20000000000 */
[----:B---3--:R-:W-:Y:S01]  /*06f0*/  FADD R17, RZ, R17 ;  /* 0x00000011ff117221 */ /* 0x008fe20000000000 */
[----:B------:R-:W-:-:S03]  /*0700*/  FADD R16, RZ, R16 ;  /* 0x00000010ff107221 */ /* 0x000fc60000000000 */
[CC--:B------:R-:W-:Y:S01]  /*0710*/  FMUL R21, R5.reuse, R17.reuse ;  /* 0x0000001105157220 */ /* 0x0c0fe20000400000 */
[----:B------:R-:W-:Y:S01]  /*0720*/  FMUL R18, R4, R17 ;  /* 0x0000001104127220 */ /* 0x000fe20000400000 */
[-C--:B-----5:R-:W-:Y:S01]  /*0730*/  FMUL R17, R22, R15.reuse ;  /* 0x0000000f16117220 */ /* 0x0a0fe20000400000 */
[----:B------:R-:W-:Y:S01]  /*0740*/  FMUL R19, R20, R15 ;  /* 0x0000000f14137220 */ /* 0x000fe20000400000 */
[-C--:B------:R-:W-:Y:S01]  /*0750*/  FFMA R15, R4, R16.reuse, -R21 ;  /* 0x00000010040f7223 */ /* 0x080fe20000000815 */
[C---:B------:R-:W-:Y:S01]  /*0760*/  FFMA R16, R5.reuse, R16, R18 ;  /* 0x0000001005107223 */ /* 0x040fe20000000012 */
[-C--:B------:R-:W-:Y:S01]  /*0770*/  FFMA R18, R20, R14.reuse, -R17 ;  /* 0x0000000e14127223 */ /* 0x080fe20000000811 */
[----:B------:R-:W-:Y:S01]  /*0780*/  FFMA R19, R22, R14, R19 ;  /* 0x0000000e16137223 */ /* 0x000fe20000000013 */
[----:B------:R-:W-:Y:S02]  /*0790*/  FADD R5, -R5, -RZ ;  /* 0x800000ff05057221 */ /* 0x000fe40000000100 */
[----:B------:R-:W-:Y:S01]  /*07a0*/  FADD R18, R18, R15 ;  /* 0x0000000f12127221 */ /* 0x000fe20000000000 */
[----:B------:R-:W-:-:S05]  /*07b0*/  FADD R19, R19, R16 ;  /* 0x0000001013137221 */ /* 0x000fca0000000000 */
[----:B------:R-:W-:Y:S04]  /*07c0*/  STG.E.64 desc[UR6][R12.64], R18 ;  /* 0x000000120c007986 */ /* 0x000fe8000c101b06 */
[----:B------:R-:W-:Y:S04]  /*07d0*/  STG.E.64 desc[UR6][R10.64], R2 ;  /* 0x000000020a007986 */ /* 0x000fe8000c101b06 */
[----:B------:R-:W-:Y:S04]  /*07e0*/  STG.E.64 desc[UR6][R8.64], RZ ;  /* 0x000000ff08007986 */ /* 0x000fe8000c101b06 */
[----:B------:R-:W-:Y:S01]  /*07f0*/  STG.E.64 desc[UR6][R6.64], R4 ;  /* 0x0000000406007986 */ /* 0x000fe2000c101b06 */
[----:B------:R-:W-:Y:S05]  /*0800*/  EXIT ;  /* 0x000000000000794d */ /* 0x000fea0003800000 */
.L_x_71:
[----:B------:R-:W0:Y:S01]  /*0810*/  LDC.64 R6, c[0x0][0x380] ;  /* 0x0000e000ff067b82 */ /* 0x000e220000000a00 */
[C---:B------:R-:W-:Y:S02]  /*0820*/  IADD3 R13, PT, PT, R2.reuse, -0x1, RZ ;  /* 0xffffffff020d7810 */ /* 0x040fe40007ffe0ff */
[----:B------:R-:W-:-:S05]  /*0830*/  IADD3 R19, PT, PT, R2, 0x1, RZ ;  /* 0x0000000102137810 */ /* 0x000fca0007ffe0ff */
[----:B------:R-:W1:Y:S08]  /*0840*/  LDC.64 R14, c[0x0][0x388] ;  /* 0x0000e200ff0e7b82 */ /* 0x000e700000000a00 */
[----:B------:R-:W2:Y:S01]  /*0850*/  LDC.64 R10, c[0x0][0x390] ;  /* 0x0000e400ff0a7b82 */ /* 0x000ea20000000a00 */
[----:B0-----:R-:W-:-:S07]  /*0860*/  IMAD.WIDE.U32 R12, R13, 0x8, R6 ;  /* 0x000000080d0c7825 */ /* 0x001fce00078e0006 */
[----:B------:R-:W0:Y:S01]  /*0870*/  LDC.64 R8, c[0x0][0x398] ;  /* 0x0000e600ff087b82 */ /* 0x000e220000000a00 */
[--C-:B------:R-:W-:Y:S01]  /*0880*/  IMAD.WIDE.U32 R18, R19, 0x8, R6.reuse ;  /* 0x0000000813127825 */ /* 0x100fe200078e0006 */
[----:B------:R-:W3:Y:S03]  /*0890*/  LDG.E.64 R12, desc[UR6][R12.64] ;  /* 0x000000060c0c7981 */ /* 0x000ee6000c1e1b00 */
[----:B------:R-:W-:Y:S02]  /*08a0*/  IMAD.WIDE.U32 R16, R2, 0x8, R6 ;  /* 0x0000000802107825 */ /* 0x000fe400078e0006 */
[----:B------:R-:W3:Y:S01]  /*08b0*/  LDG.E.64 R18, desc[UR6][R18.64] ;  /* 0x0000000612127981 */ /* 0x000ee2000c1e1b00 */
[----:B------:R-:W4:Y:S03]  /*08c0*/  LDC.64 R6, c[0x0][0x3a0] ;  /* 0x0000e800ff067b82 */ /* 0x000f260000000a00 */
[----:B------:R-:W5:Y:S01]  /*08d0*/  LDG.E.64 R16, desc[UR6][R16.64] ;  /* 0x0000000610107981 */ /* 0x000f62000c1e1b00 */
[----:B------:R-:W-:Y:S01]  /*08e0*/  FADD R3, R5, R5 ;  /* 0x0000000505037221 */ /* 0x000fe20000000000 */
[----:B------:R-:W-:Y:S01]  /*08f0*/  FADD R0, R4, R4 ;  /* 0x0000000404007221 */ /* 0x000fe20000000000 */
[----:B--2---:R-:W-:-:S04]  /*0900*/  IMAD.WIDE.U32 R10, R2, 0x8, R10 ;  /* 0x00000008020a7825 */ /* 0x004fc800078e000a */
[-CC-:B------:R-:W-:Y:S01]  /*0910*/  FFMA R20, RZ, R4.reuse, R3.reuse ;  /* 0x00000004ff147223 */ /* 0x180fe20000000003 */
[-CC-:B------:R-:W-:Y:S01]  /*0920*/  FFMA R21, RZ, R5.reuse, -R0.reuse ;  /* 0x00000005ff157223 */ /* 0x180fe20000000800 */
[----:B------:R-:W-:Y:S01]  /*0930*/  FFMA R0, -RZ, R5, -R0 ;  /* 0x00000005ff007223 */ /* 0x000fe20000000900 */
[----:B------:R-:W-:Y:S01]  /*0940*/  FFMA R3, -RZ, R4, R3 ;  /* 0x00000004ff037223 */ /* 0x000fe20000000103 */
[----:B------:R-:W-:Y:S01]  /*0950*/  FADD R22, RZ, -R20 ;  /* 0x80000014ff167221 */ /* 0x000fe20000000000 */
[----:B------:R-:W-:Y:S01]  /*0960*/  FADD R20, R21, 1 ;  /* 0x3f80000015147421 */ /* 0x000fe20000000000 */
[----:B0-----:R-:W-:-:S04]  /*0970*/  IMAD.WIDE.U32 R8, R2, 0x8, R8 ;  /* 0x0000000802087825 */ /* 0x001fc800078e0008 */
[----:B------:R-:W-:Y:S01]  /*0980*/  FADD R3, RZ, R3 ;  /* 0x00000003ff037221 */ /* 0x000fe20000000000 */
[----:B----4-:R-:W-:-:S04]  /*0990*/  IMAD.WIDE.U32 R6, R2, 0x8, R6 ;  /* 0x0000000802067825 */ /* 0x010fc800078e0006 */
[----:B---3--:R-:W-:Y:S01]  /*09a0*/  FADD R13, R13, R19 ;  /* 0x000000130d0d7221 */ /* 0x008fe20000000000 */
[----:B------:R-:W-:-:S03]  /*09b0*/  FADD R18, R12, R18 ;  /* 0x000000120c127221 */ /* 0x000fc60000000000 */
        /* <DEDUP_REMOVED lines=8> */
[----:B------:R-:W-:Y:S01]  /*0a40*/  FADD R5, -R5, -RZ ;  /* 0x800000ff05057221 */ /* 0x000fe20000000100 */
[----:B-1----:R-:W-:-:S04]  /*0a50*/  IMAD.WIDE.U32 R12, R2, 0x8, R14 ;  /* 0x00000008020c7825 */ /* 0x002fc800078e000e */
[----:B------:R-:W-:Y:S01]  /*0a60*/  FADD R14, R20, R17 ;  /* 0x00000011140e7221 */ /* 0x000fe20000000000 */
[----:B------:R-:W-:Y:S01]  /*0a70*/  FADD R15, R19, R18 ;  /* 0x00000012130f7221 */ /* 0x000fe20000000000 */
[----:B------:R-:W-:Y:S01]  /*0a80*/  FADD R2, R0, 1 ;  /* 0x3f80000000027421 */ /* 0x000fe20000000000 */
[----:B------:R-:W-:Y:S02]  /*0a90*/  MOV R16, R4 ;  /* 0x0000000400107202 */ /* 0x000fe40000000f00 */
[----:B------:R-:W-:Y:S01]  /*0aa0*/  MOV R17, R5 ;  /* 0x0000000500117202 */ /* 0x000fe20000000f00 */
[----:B------:R-:W-:Y:S04]  /*0ab0*/  STG.E.64 desc[UR6][R12.64], R14 ;  /* 0x0000000e0c007986 */ /* 0x000fe8000c101b06 */
[----:B------:R-:W-:Y:S04]  /*0ac0*/  STG.E.64 desc[UR6][R10.64], R2 ;  /* 0x000000020a007986 */ /* 0x000fe8000c101b06 */
[----:B------:R-:W-:Y:S04]  /*0ad0*/  STG.E.64 desc[UR6][R8.64], R4 ;  /* 0x0000000408007986 */ /* 0x000fe8000c101b06 */
[----:B------:R-:W-:Y:S01]  /*0ae0*/  STG.E.64 desc[UR6][R6.64], R16 ;  /* 0x0000001006007986 */ /* 0x000fe2000c101b06 */
[----:B------:R-:W-:Y:S05]  /*0af0*/  EXIT ;  /* 0x000000000000794d */ /* 0x000fea0003800000 */
        .weak           $__internal_3_$__cuda_sm3x_div_rn_noftz_f32_slowpath
        .type           $__internal_3_$__cuda_sm3x_div_rn_noftz_f32_slowpath,@function
        .size           $__internal_3_$__cuda_sm3x_div_rn_noftz_f32_slowpath,(.L_x_109 - $__internal_3_$__cuda_sm3x_div_rn_noftz_f32_slowpath)
$__internal_3_$__cuda_sm3x_div_rn_noftz_f32_slowpath:
[----:B------:R-:W0:Y:S01]  /*0b00*/  LDC R3, c[0x0][0x3b0] ;  /* 0x0000ec00ff037b82 */ /* 0x000e220000000800 */
[----:B------:R-:W-:Y:S01]  /*0b10*/  SHF.R.U32.HI R5, RZ, 0x17, R0 ;  /* 0x00000017ff057819 */ /* 0x000fe20000011600 */
[----:B------:R-:W1:Y:S01]  /*0b20*/  LDCU UR4, c[0x0][0x3b0] ;  /* 0x00007600ff0477ac */ /* 0x000e620008000800 */
[----:B------:R-:W-:Y:S01]  /*0b30*/  BSSY.RECONVERGENT B1, `(.L_x_72) ;  /* 0x0000064000017945 */ /* 0x000fe20003800200 */
[----:B------:R-:W-:Y:S02]  /*0b40*/  MOV R8, R0 ;  /* 0x0000000000087202 */ /* 0x000fe40000000f00 */
[----:B------:R-:W-:-:S04]  /*0b50*/  LOP3.LUT R5, R5, 0xff, RZ, 0xc0, !PT ;  /* 0x000000ff05057812 */ /* 0x000fc800078ec0ff */
[----:B------:R-:W-:Y:S02]  /*0b60*/  IADD3 R11, PT, PT, R5, -0x1, RZ ;  /* 0xffffffff050b7810 */ /* 0x000fe40007ffe0ff */
[----:B-1----:R-:W-:Y:S02]  /*0b70*/  MOV R9, UR4 ;  /* 0x0000000400097c02 */ /* 0x002fe40008000f00 */
[----:B0-----:R-:W-:-:S04]  /*0b80*/  SHF.R.U32.HI R7, RZ, 0x17, R3 ;  /* 0x00000017ff077819 */ /* 0x001fc80000011603 */
[----:B------:R-:W-:-:S04]  /*0b90*/  LOP3.LUT R7, R7, 0xff, RZ, 0xc0, !PT ;  /* 0x000000ff07077812 */ /* 0x000fc800078ec0ff */
[----:B------:R-:W-:-:S04]  /*0ba0*/  IADD3 R12, PT, PT, R7, -0x1, RZ ;  /* 0xffffffff070c7810 */ /* 0x000fc80007ffe0ff */
[----:B------:R-:W-:-:S04]  /*0bb0*/  ISETP.GT.U32.AND P0, PT, R12, 0xfd, PT ;  /* 0x000000fd0c00780c */ /* 0x000fc80003f04070 */
[----:B------:R-:W-:-:S13]  /*0bc0*/  ISETP.GT.U32.OR P0, PT, R11, 0xfd, P0 ;  /* 0x000000fd0b00780c */ /* 0x000fda0000704470 */
[----:B------:R-:W-:Y:S01]  /*0bd0*/  @!P0 MOV R10, RZ ;  /* 0x000000ff000a8202 */ /* 0x000fe20000000f00 */
        /* <DEDUP_REMOVED lines=20> */
[----:B------:R-:W-:Y:S01]  /*0d20*/  @!P0 FFMA R8, R0, 1.84467440737095516160e+19, RZ ;  /* 0x5f80000000088823 */ /* 0x000fe200000000ff */
[----:B------:R-:W-:Y:S01]  /*0d30*/  @!P0 MOV R10, 0xffffffc0 ;  /* 0xffffffc0000a8802 */ /* 0x000fe20000000f00 */
[----:B------:R-:W-:-:S03]  /*0d40*/  @!P1 FFMA R9, R3, 1.84467440737095516160e+19, RZ ;  /* 0x5f80000003099823 */ /* 0x000fc600000000ff */
[----:B------:R-:W-:-:S07]  /*0d50*/  @!P1 IADD3 R10, PT, PT, R10, 0x40, RZ ;  /* 0x000000400a0a9810 */ /* 0x000fce0007ffe0ff */
.L_x_73:
[----:B------:R-:W-:Y:S01]  /*0d60*/  LEA R0, R7, 0xc0800000, 0x17 ;  /* 0xc080000007007811 */ /* 0x000fe200078eb8ff */
[----:B------:R-:W-:Y:S01]  /*0d70*/  BSSY.RECONVERGENT B2, `(.L_x_78) ;  /* 0x0000036000027945 */ /* 0x000fe20003800200 */
[----:B------:R-:W-:Y:S02]  /*0d80*/  IADD3 R5, PT, PT, R5, -0x7f, RZ ;  /* 0xffffff8105057810 */ /* 0x000fe40007ffe0ff */
[----:B------:R-:W-:-:S03]  /*0d90*/  IADD3 R9, PT, PT, -R0, R9, RZ ;  /* 0x0000000900097210 */ /* 0x000fc60007ffe1ff */
[----:B------:R-:W-:Y:S01]  /*0da0*/  IMAD R0, R5, -0x800000, R8 ;  /* 0xff80000005007824 */ /* 0x000fe200078e0208 */
[----:B------:R-:W0:Y:S01]  /*0db0*/  MUFU.RCP R3, R9 ;  /* 0x0000000900037308 */ /* 0x000e220000001000 */
[----:B------:R-:W-:Y:S01]  /*0dc0*/  FADD.FTZ R11, -R9, -RZ ;  /* 0x800000ff090b7221 */ /* 0x000fe20000010100 */
[----:B------:R-:W-:-:S04]  /*0dd0*/  IADD3 R5, PT, PT, R5, 0x7f, -R7 ;  /* 0x0000007f05057810 */ /* 0x000fc80007ffe807 */
[----:B------:R-:W-:Y:S01]  /*0de0*/  IADD3 R5, PT, PT, R5, R10, RZ ;  /* 0x0000000a05057210 */ /* 0x000fe20007ffe0ff */
[----:B0-----:R-:W-:-:S04]  /*0df0*/  FFMA R12, R3, R11, 1 ;  /* 0x3f800000030c7423 */ /* 0x001fc8000000000b */
        /* <DEDUP_REMOVED lines=8> */
[----:B------:R-:W-:-:S04]  /*0e80*/  IADD3 R7, PT, PT, R3, R5, RZ ;  /* 0x0000000503077210 */ /* 0x000fc80007ffe0ff */
[----:B------:R-:W-:-:S04]  /*0e90*/  IADD3 R3, PT, PT, R7, -0x1, RZ ;  /* 0xffffffff07037810 */ /* 0x000fc80007ffe0ff */
        /* <DEDUP_REMOVED lines=9> */
[CCC-:B------:R-:W-:Y:S01]  /*0f30*/  FFMA.RZ R3, R12.reuse, R8.reuse, R13.reuse ;  /* 0x000000080c037223 */ /* 0x1c0fe2000000c00d */
[C---:B------:R-:W-:Y:S02]  /*0f40*/  IADD3 R10, PT, PT, R7.reuse, 0x20, RZ ;  /* 0x00000020070a7810 */ /* 0x040fe40007ffe0ff */
[----:B------:R-:W-:Y:S02]  /*0f50*/  ISETP.NE.AND P2, PT, R7, RZ, PT ;  /* 0x000000ff0700720c */ /* 0x000fe40003f45270 */
[----:B------:R-:W-:Y:S01]  /*0f60*/  LOP3.LUT R5, R3, 0x7fffff, RZ, 0xc0, !PT ;  /* 0x007fffff03057812 */ /* 0x000fe200078ec0ff */
[CCC-:B------:R-:W-:Y:S01]  /*0f70*/  FFMA.RP R3, R12.reuse, R8.reuse, R13.reuse ;  /* 0x000000080c037223 */ /* 0x1c0fe2000000800d */
[----:B------:R-:W-:Y:S01]  /*0f80*/  FFMA.RM R8, R12, R8, R13 ;  /* 0x000000080c087223 */ /* 0x000fe2000000400d */
[----:B------:R-:W-:Y:S02]  /*0f90*/  ISETP.NE.AND P1, PT, R7, RZ, PT ;  /* 0x000000ff0700720c */ /* 0x000fe40003f25270 */
[----:B------:R-:W-:-:S02]  /*0fa0*/  LOP3.LUT R5, R5, 0x800000, RZ, 0xfc, !PT ;  /* 0x0080000005057812 */ /* 0x000fc400078efcff */
[----:B------:R-:W-:Y:S02]  /*0fb0*/  IADD3 R7, PT, PT, -R7, RZ, RZ ;  /* 0x000000ff07077210 */ /* 0x000fe40007ffe1ff */
[----:B------:R-:W-:Y:S02]  /*0fc0*/  SHF.L.U32 R10, R5, R10, RZ ;  /* 0x0000000a050a7219 */ /* 0x000fe400000006ff */
[----:B------:R-:W-:Y:S02]  /*0fd0*/  FSETP.NEU.FTZ.AND P0, PT, R3, R8, PT ;  /* 0x000000080300720b */ /* 0x000fe40003f1d000 */
[----:B------:R-:W-:Y:S02]  /*0fe0*/  SEL R8, R7, RZ, P2 ;  /* 0x000000ff07087207 */ /* 0x000fe40001000000 */
[----:B------:R-:W-:Y:S02]  /*0ff0*/  ISETP.NE.AND P1, PT, R10, RZ, P1 ;  /* 0x000000ff0a00720c */ /* 0x000fe40000f25270 */
[----:B------:R-:W-:-:S02]  /*1000*/  SHF.R.U32.HI R8, RZ, R8, R5 ;  /* 0x00000008ff087219 */ /* 0x000fc40000011605 */
[----:B------:R-:W-:Y:S02]  /*1010*/  PLOP3.LUT P0, PT, P0, P1, PT, 0xf8, 0x8f ;  /* 0x00000000008f781c */ /* 0x000fe40000703f70 */
[----:B------:R-:W-:Y:S02]  /*1020*/  SHF.R.U32.HI R10, RZ, 0x1, R8 ;  /* 0x00000001ff0a7819 */ /* 0x000fe40000011608 */
[----:B------:R-:W-:-:S04]  /*1030*/  SEL R3, RZ, 0x1, !P0 ;  /* 0x00000001ff037807 */ /* 0x000fc80004000000 */
[----:B------:R-:W-:-:S04]  /*1040*/  LOP3.LUT R3, R3, 0x1, R10, 0xf8, !PT ;  /* 0x0000000103037812 */ /* 0x000fc800078ef80a */
[----:B------:R-:W-:-:S04]  /*1050*/  LOP3.LUT R3, R3, R8, RZ, 0xc0, !PT ;  /* 0x0000000803037212 */ /* 0x000fc800078ec0ff */
[----:B------:R-:W-:-:S04]  /*1060*/  IADD3 R3, PT, PT, R10, R3, RZ ;  /* 0x000000030a037210 */ /* 0x000fc80007ffe0ff */
[----:B------:R-:W-:Y:S01]  /*1070*/  LOP3.LUT R0, R3, R0, RZ, 0xfc, !PT ;  /* 0x0000000003007212 */ /* 0x000fe200078efcff */
[----:B------:R-:W-:Y:S06]  /*1080*/  BRA `(.L_x_81) ;  /* 0x0000000000107947 */ /* 0x000fec0003800000 */
.L_x_80:
[----:B------:R-:W-:-:S04]  /*1090*/  LOP3.LUT R0, R0, 0x80000000, RZ, 0xc0, !PT ;  /* 0x8000000000007812 */ /* 0x000fc800078ec0ff */
[----:B------:R-:W-:Y:S01]  /*10a0*/  LOP3.LUT R0, R0, 0x7f800000, RZ, 0xfc, !PT ;  /* 0x7f80000000007812 */ /* 0x000fe200078efcff */
[----:B------:R-:W-:Y:S06]  /*10b0*/  BRA `(.L_x_81) ;  /* 0x0000000000047947 */ /* 0x000fec0003800000 */
.L_x_79:
[----:B------:R-:W-:-:S07]  /*10c0*/  LEA R0, R5, R0, 0x17 ;  /* 0x0000000005007211 */ /* 0x000fce00078eb8ff */
.L_x_81:
[----:B------:R-:W-:Y:S05]  /*10d0*/  BSYNC.RECONVERGENT B2 ;  /* 0x0000000000027941 */ /* 0x000fea0003800200 */
.L_x_78:
[----:B------:R-:W-:Y:S05]  /*10e0*/  BRA `(.L_x_82) ;  /* 0x0000000000207947 */ /* 0x000fea0003800000 */
.L_x_77:
[----:B------:R-:W-:-:S04]  /*10f0*/  LOP3.LUT R0, R9, 0x80000000, R8, 0x48, !PT ;  /* 0x8000000009007812 */ /* 0x000fc800078e4808 */
[----:B------:R-:W-:Y:S01]  /*1100*/  LOP3.LUT R0, R0, 0x7f800000, RZ, 0xfc, !PT ;  /* 0x7f80000000007812 */ /* 0x000fe200078efcff */
[----:B------:R-:W-:Y:S06]  /*1110*/  BRA `(.L_x_82) ;  /* 0x0000000000147947 */ /* 0x000fec0003800000 */
.L_x_76:
[----:B------:R-:W-:Y:S01]  /*1120*/  LOP3.LUT R0, R9, 0x80000000, R8, 0x48, !PT ;  /* 0x8000000009007812 */ /* 0x000fe200078e4808 */
[----:B------:R-:W-:Y:S06]  /*1130*/  BRA `(.L_x_82) ;  /* 0x00000000000c7947 */ /* 0x000fec0003800000 */
.L_x_75:
[----:B------:R-:W0:Y:S01]  /*1140*/  MUFU.RSQ R0, -QNAN ;  /* 0xffc0000000007908 */ /* 0x000e220000001400 */
[----:B------:R-:W-:Y:S05]  /*1150*/  BRA `(.L_x_82) ;  /* 0x0000000000047947 */ /* 0x000fea0003800000 */
.L_x_74:
[----:B------:R-:W-:-:S07]  /*1160*/  FADD.FTZ R0, R0, R3 ;  /* 0x0000000300007221 */ /* 0x000fce0000010000 */
.L_x_82:
[----:B------:R-:W-:Y:S05]  /*1170*/  BSYNC.RECONVERGENT B1 ;  /* 0x0000000000017941 */ /* 0x000fea0003800200 */
.L_x_72:
[----:B------:R-:W-:-:S04]  /*1180*/  HFMA2 R5, -RZ, RZ, 0, 0 ;  /* 0x00000000ff057431 */ /* 0x000fc800000001ff */
[----:B0-----:R-:W-:Y:S05]  /*1190*/  RET.REL.NODEC R4 `(_Z10setup_FD3dP6float2S0_S0_S0_S0_Pffffii) ;  /* 0xffffffec04987950 */ /* 0x001fea0003c3ffff */
.L_x_83:
        /* <DEDUP_REMOVED lines=14> */
.L_x_109:


//--------------------- .text._Z10prop_SSF3dP6float2Pffffii --------------------------
	.section	.text._Z10prop_SSF3dP6float2Pffffii,"ax",@progbits
	.align	128
        .global         _Z10prop_SSF3dP6float2Pffffii
        .type           _Z10prop_SSF3dP6float2Pffffii,@function
        .size           _Z10prop_SSF3dP6float2Pffffii,(.L_x_110 - _Z10prop_SSF3dP6float2Pffffii)
        .other          _Z10prop_SSF3dP6float2Pffffii,@"STO_CUDA_ENTRY STV_DEFAULT"
_Z10prop_SSF3dP6float2Pffffii:
.text._Z10prop_SSF3dP6float2Pffffii:
        /* <DEDUP_REMOVED lines=15> */
[----:B------:R-:W0:Y:S01]  /*00f0*/  LDC.64 R2, c[0x0][0x388] ;  /* 0x0000e200ff027b82 */ /* 0x000e220000000a00 */
[----:B------:R-:W1:Y:S01]  /*0100*/  LDCU.64 UR6, c[0x0][0x358] ;  /* 0x00006b00ff0677ac */ /* 0x000e620008000a00 */
[----:B------:R-:W-:Y:S01]  /*0110*/  IMAD R5, R0, UR8, R5 ;  /* 0x0000000800057c24 */ /* 0x000fe2000f8e0205 */
[----:B------:R-:W2:Y:S05]  /*0120*/  LDCU UR4, c[0x0][0x398] ;  /* 0x00007300ff0477ac */ /* 0x000eaa0008000800 */
[----:B------:R-:W2:Y:S01]  /*0130*/  LDC.64 R6, c[0x0][0x390] ;  /* 0x0000e400ff067b82 */ /* 0x000ea20000000a00 */
[----:B0-----:R-:W-:-:S06]  /*0140*/  IMAD.WIDE.U32 R2, R5, 0x4, R2 ;  /* 0x0000000405027825 */ /* 0x001fcc00078e0002 */
[----:B-1----:R-:W3:Y:S01]  /*0150*/  LDG.E R3, desc[UR6][R2.64] ;  /* 0x0000000602037981 */ /* 0x002ee2000c1e1900 */
[----:B------:R-:W-:Y:S01]  /*0160*/  BSSY.RECONVERGENT B0, `(.L_x_84) ;  /* 0x000000e000007945 */ /* 0x000fe20003800200 */
[----:B--2---:R-:W-:-:S04]  /*0170*/  FMUL R7, R7, -UR4 ;  /* 0x8000000407077c20 */ /* 0x004fc80008400000 */
[----:B------:R-:W-:Y:S01]  /*0180*/  FMUL R0, R7, R6 ;  /* 0x0000000607007220 */ /* 0x000fe20000400000 */
[----:B---3--:R-:W0:Y:S08]  /*0190*/  MUFU.RCP R4, R3 ;  /* 0x0000000300047308 */ /* 0x008e300000001000 */
[----:B------:R-:W1:Y:S01]  /*01a0*/  FCHK P0, R0, R3 ;  /* 0x0000000300007302 */ /* 0x000e620000000000 */
[----:B0-----:R-:W-:-:S04]  /*01b0*/  FFMA R9, -R3, R4, 1 ;  /* 0x3f80000003097423 */ /* 0x001fc80000000104 */
[----:B------:R-:W-:-:S04]  /*01c0*/  FFMA R9, R4, R9, R4 ;  /* 0x0000000904097223 */ /* 0x000fc80000000004 */
[----:B------:R-:W-:-:S04]  /*01d0*/  FFMA R4, R0, R9, RZ ;  /* 0x0000000900047223 */ /* 0x000fc800000000ff */
[----:B------:R-:W-:-:S04]  /*01e0*/  FFMA R7, -R3, R4, R0 ;  /* 0x0000000403077223 */ /* 0x000fc80000000100 */
[----:B------:R-:W-:Y:S01]  /*01f0*/  FFMA R7, R9, R7, R4 ;  /* 0x0000000709077223 */ /* 0x000fe20000000004 */
[----:B-1----:R-:W-:Y:S06]  /*0200*/  @!P0 BRA `(.L_x_85) ;  /* 0x00000000000c8947 */ /* 0x002fec0003800000 */
[----:B------:R-:W-:-:S07]  /*0210*/  MOV R2, 0x230 ;  /* 0x0000023000027802 */ /* 0x000fce0000000f00 */
[----:B------:R-:W-:Y:S05]  /*0220*/  CALL.REL.NOINC `($__internal_4_$__cuda_sm3x_div_rn_noftz_f32_slowpath) ;  /* 0x0000000800ac7944 */ /* 0x000fea0003c00000 */
[----:B------:R-:W-:-:S07]  /*0230*/  IMAD.MOV.U32 R7, RZ, RZ, R0 ;  /* 0x000000ffff077224 */ /* 0x000fce00078e0000 */
.L_x_85:
[----:B------:R-:W-:Y:S05]  /*0240*/  BSYNC.RECONVERGENT B0 ;  /* 0x0000000000007941 */ /* 0x000fea0003800200 */
.L_x_84:
[C---:B------:R-:W-:Y:S01]  /*0250*/  FMUL R0, R7.reuse, 0.63661974668502807617 ;  /* 0x3f22f98307007820 */ /* 0x040fe20000400000 */
[----:B------:R-:W-:Y:S01]  /*0260*/  FSETP.GE.AND P0, PT, |R7|, 105615, PT ;  /* 0x47ce47800700780b */ /* 0x000fe20003f06200 */
[----:B------:R-:W-:Y:S04]  /*0270*/  BSSY.RECONVERGENT B0, `(.L_x_86) ;  /* 0x0000040000007945 */ /* 0x000fe80003800200 */
[----:B------:R-:W0:Y:S02]  /*0280*/  F2I.NTZ R0, R0 ;  /* 0x0000000000007305 */ /* 0x000e240000203100 */
[----:B0-----:R-:W-:Y:S01]  /*0290*/  I2FP.F32.S32 R10, R0 ;  /* 0x00000000000a7245 */ /* 0x001fe20000201400 */
[----:B------:R-:W-:-:S04]  /*02a0*/  IMAD.MOV.U32 R11, RZ, RZ, R0 ;  /* 0x000000ffff0b7224 */ /* 0x000fc800078e0000 */
[----:B------:R-:W-:-:S04]  /*02b0*/  FFMA R3, R10, -1.5707962512969970703, R7 ;  /* 0xbfc90fda0a037823 */ /* 0x000fc80000000007 */
[----:B------:R-:W-:-:S04]  /*02c0*/  FFMA R3, R10, -7.5497894158615963534e-08, R3 ;  /* 0xb3a221680a037823 */ /* 0x000fc80000000003 */
[----:B------:R-:W-:-:S04]  /*02d0*/  FFMA R10, R10, -5.3903029534742383927e-15, R3 ;  /* 0xa7c234c50a0a7823 */ /* 0x000fc80000000003 */
[----:B------:R-:W-:Y:S01]  /*02e0*/  IMAD.MOV.U32 R2, RZ, RZ, R10 ;  /* 0x000000ffff027224 */ /* 0x000fe200078e000a */
[----:B------:R-:W-:Y:S06]  /*02f0*/  @!P0 BRA `(.L_x_87) ;  /* 0x0000000000dc8947 */ /* 0x000fec0003800000 */
[----:B------:R-:W-:-:S13]  /*0300*/  FSETP.NEU.AND P0, PT, |R7|, +INF , PT ;  /* 0x7f8000000700780b */ /* 0x000fda0003f0d200 */
[----:B------:R-:W-:Y:S01]  /*0310*/  @!P0 FMUL R2, RZ, R7 ;  /* 0x00000007ff028220 */ /* 0x000fe20000400000 */
[----:B------:R-:W-:Y:S01]  /*0320*/  @!P0 IMAD.MOV.U32 R0, RZ, RZ, RZ ;  /* 0x000000ffff008224 */ /* 0x000fe200078e00ff */
        /* <DEDUP_REMOVED lines=8> */
.L_x_88:
        /* <DEDUP_REMOVED lines=44> */
.L_x_87:
[----:B------:R-:W-:Y:S05]  /*0670*/  BSYNC.RECONVERGENT B0 ;  /* 0x0000000000007941 */ /* 0x000fea0003800200 */
.L_x_86:
[----:B------:R-:W-:Y:S01]  /*0680*/  LOP3.LUT R6, R0, 0x1, RZ, 0xc0, !PT ;  /* 0x0000000100067812 */ /* 0x000fe200078ec0ff */
[----:B------:R-:W-:Y:S02]  /*0690*/  IMAD.MOV.U32 R12, RZ, RZ, 0x37cbac00 ;  /* 0x37cbac00ff0c7424 */ /* 0x000fe400078e00ff */
[----:B------:R-:W-:Y:S01]  /*06a0*/  FMUL R3, R2, R2 ;  /* 0x0000000202037220 */ /* 0x000fe20000400000 */
[----:B------:R-:W-:Y:S01]  /*06b0*/  VIADD R0, R0, 0x1 ;  /* 0x0000000100007836 */ /* 0x000fe20000000000 */
[----:B------:R-:W-:Y:S01]  /*06c0*/  ISETP.NE.U32.AND P0, PT, R6, 0x1, PT ;  /* 0x000000010600780c */ /* 0x000fe20003f05070 */
[----:B------:R-:W-:Y:S02]  /*06d0*/  IMAD.MOV.U32 R6, RZ, RZ, 0x3c0885e4 ;  /* 0x3c0885e4ff067424 */ /* 0x000fe400078e00ff */
[----:B------:R-:W-:Y:S01]  /*06e0*/  FFMA R4, R3, R12, -0.0013887860113754868507 ;  /* 0xbab607ed03047423 */ /* 0x000fe2000000000c */
[----:B------:R-:W-:Y:S01]  /*06f0*/  IMAD.MOV.U32 R9, RZ, RZ, 0x3e2aaaa8 ;  /* 0x3e2aaaa8ff097424 */ /* 0x000fe200078e00ff */
[----:B------:R-:W-:Y:S01]  /*0700*/  LOP3.LUT P1, RZ, R0, 0x2, RZ, 0xc0, !PT ;  /* 0x0000000200ff7812 */ /* 0x000fe2000782c0ff */
[----:B------:R-:W-:Y:S01]  /*0710*/  BSSY.RECONVERGENT B0, `(.L_x_89) ;  /* 0x0000043000007945 */ /* 0x000fe20003800200 */
[----:B------:R-:W-:-:S02]  /*0720*/  FSEL R6, R6, 0.041666727513074874878, !P0 ;  /* 0x3d2aaabb06067808 */ /* 0x000fc40004000000 */
[----:B------:R-:W-:Y:S02]  /*0730*/  FSEL R4, R4, -0.00019574658654164522886, P0 ;  /* 0xb94d415304047808 */ /* 0x000fe40000000000 */
        /* <DEDUP_REMOVED lines=20> */
.L_x_91:
        /* <DEDUP_REMOVED lines=28> */
[----:B---3--:R-:W-:Y:S02]  /*0a40*/  @P0 SHF.L.W.U32.HI R3, R2, R4, R3 ;  /* 0x0000000402030219 */ /* 0x008fe40000010e03 */
[--C-:B------:R-:W-:Y:S02]  /*0a50*/  SHF.R.U32.HI R11, RZ, 0x1e, R0.reuse ;  /* 0x0000001eff0b7819 */ /* 0x100fe40000011600 */
[C---:B------:R-:W-:Y:S01]  /*0a60*/  SHF.L.W.U32.HI R2, R3.reuse, 0x2, R0 ;  /* 0x0000000203027819 */ /* 0x040fe20000010e00 */
[----:B------:R-:W-:-:S03]  /*0a70*/  IMAD.SHL.U32 R3, R3, 0x4, RZ ;  /* 0x0000000403037824 */ /* 0x000fc600078e00ff */
[----:B------:R-:W-:Y:S02]  /*0a80*/  SHF.R.S32.HI R4, RZ, 0x1f, R2 ;  /* 0x0000001fff047819 */ /* 0x000fe40000011402 */
[----:B------:R-:W-:Y:S02]  /*0a90*/  LEA.HI R11, R2, R11, RZ, 0x1 ;  /* 0x0000000b020b7211 */ /* 0x000fe400078f08ff */
[C---:B------:R-:W-:Y:S02]  /*0aa0*/  LOP3.LUT R8, R4.reuse, R3, RZ, 0x3c, !PT ;  /* 0x0000000304087212 */ /* 0x040fe400078e3cff */
[----:B------:R-:W-:Y:S01]  /*0ab0*/  LOP3.LUT R9, R4, R2, RZ, 0x3c, !PT ;  /* 0x0000000204097212 */ /* 0x000fe200078e3cff */
[----:B------:R-:W-:Y:S01]  /*0ac0*/  IMAD.MOV R0, RZ, RZ, -R11 ;  /* 0x000000ffff007224 */ /* 0x000fe200078e0a0b */
[----:B------:R-:W-:-:S03]  /*0ad0*/  LOP3.LUT R7, R2, R7, RZ, 0x3c, !PT ;  /* 0x0000000702077212 */ /* 0x000fc600078e3cff */
[----:B------:R-:W-:Y:S01]  /*0ae0*/  @!P1 IMAD.MOV.U32 R11, RZ, RZ, R0 ;  /* 0x000000ffff0b9224 */ /* 0x000fe200078e0000 */
[----:B------:R-:W1:Y:S01]  /*0af0*/  I2F.F64.S64 R8, R8 ;  /* 0x0000000800087312 */ /* 0x000e620000301c00 */
[----:B------:R-:W-:Y:S01]  /*0b00*/  ISETP.GE.AND P0, PT, R7, RZ, PT ;  /* 0x000000ff0700720c */ /* 0x000fe20003f06270 */
[----:B-1----:R-:W-:-:S10]  /*0b10*/  DMUL R14, R8, UR4 ;  /* 0x00000004080e7c28 */ /* 0x002fd40008000000 */
[----:B------:R-:W1:Y:S02]  /*0b20*/  F2F.F32.F64 R14, R14 ;  /* 0x0000000e000e7310 */ /* 0x000e640000301000 */
[----:B01----:R-:W-:-:S07]  /*0b30*/  FSEL R10, -R14, R14, !P0 ;  /* 0x0000000e0e0a7208 */ /* 0x003fce0004000100 */
.L_x_90:
[----:B------:R-:W-:Y:S05]  /*0b40*/  BSYNC.RECONVERGENT B0 ;  /* 0x0000000000007941 */ /* 0x000fea0003800200 */
.L_x_89:
[----:B------:R-:W0:Y:S02]  /*0b50*/  LDC.64 R2, c[0x0][0x380] ;  /* 0x0000e000ff027b82 */ /* 0x000e240000000a00 */
[----:B0-----:R-:W-:-:S05]  /*0b60*/  IMAD.WIDE.U32 R2, R5, 0x8, R2 ;  /* 0x0000000805027825 */ /* 0x001fca00078e0002 */
[----:B------:R-:W2:Y:S01]  /*0b70*/  LDG.E.64 R4, desc[UR6][R2.64] ;  /* 0x0000000602047981 */ /* 0x000ea2000c1e1b00 */
[C---:B------:R-:W-:Y:S01]  /*0b80*/  LOP3.LUT R0, R11.reuse, 0x1, RZ, 0xc0, !PT ;  /* 0x000000010b007812 */ /* 0x040fe200078ec0ff */
[----:B------:R-:W-:Y:S01]  /*0b90*/  FMUL R7, R10, R10 ;  /* 0x0000000a0a077220 */ /* 0x000fe20000400000 */
[----:B------:R-:W-:Y:S01]  /*0ba0*/  IMAD.MOV.U32 R9, RZ, RZ, 0x3effffff ;  /* 0x3effffffff097424 */ /* 0x000fe200078e00ff */
[----:B------:R-:W-:Y:S02]  /*0bb0*/  LOP3.LUT P1, RZ, R11, 0x2, RZ, 0xc0, !PT ;  /* 0x000000020bff7812 */ /* 0x000fe4000782c0ff */
[----:B------:R-:W-:Y:S01]  /*0bc0*/  ISETP.NE.U32.AND P0, PT, R0, 0x1, PT ;  /* 0x000000010000780c */ /* 0x000fe20003f05070 */
[----:B------:R-:W-:Y:S01]  /*0bd0*/  FFMA R12, R7, R12, -0.0013887860113754868507 ;  /* 0xbab607ed070c7423 */ /* 0x000fe2000000000c */
[----:B------:R-:W-:Y:S02]  /*0be0*/  IMAD.MOV.U32 R0, RZ, RZ, 0x3d2aaabb ;  /* 0x3d2aaabbff007424 */ /* 0x000fe400078e00ff */
[----:B------:R-:W-:-:S02]  /*0bf0*/  FSEL R9, -R9, -0.16666662693023681641, !P0 ;  /* 0xbe2aaaa809097808 */ /* 0x000fc40004000100 */
[----:B------:R-:W-:Y:S02]  /*0c00*/  FSEL R12, R12, -0.00019574658654164522886, !P0 ;  /* 0xb94d41530c0c7808 */ /* 0x000fe40004000000 */
[----:B------:R-:W-:-:S05]  /*0c10*/  FSEL R0, R0, 0.0083327032625675201416, !P0 ;  /* 0x3c0885e400007808 */ /* 0x000fca0004000000 */
[----:B------:R-:W-:Y:S01]  /*0c20*/  FFMA R12, R7, R12, R0 ;  /* 0x0000000c070c7223 */ /* 0x000fe20000000000 */
[----:B------:R-:W-:-:S03]  /*0c30*/  FSEL R0, R10, 1, P0 ;  /* 0x3f8000000a007808 */ /* 0x000fc60000000000 */
[C---:B------:R-:W-:Y:S02]  /*0c40*/  FFMA R9, R7.reuse, R12, R9 ;  /* 0x0000000c07097223 */ /* 0x040fe40000000009 */
[----:B------:R-:W-:-:S04]  /*0c50*/  FFMA R7, R7, R0, RZ ;  /* 0x0000000007077223 */ /* 0x000fc800000000ff */
[----:B------:R-:W-:-:S04]  /*0c60*/  FFMA R0, R7, R9, R0 ;  /* 0x0000000907007223 */ /* 0x000fc80000000000 */
[----:B------:R-:W-:-:S04]  /*0c70*/  @P1 FADD R0, RZ, -R0 ;  /* 0x80000000ff001221 */ /* 0x000fc80000000000 */
[C---:B--2---:R-:W-:Y:S01]  /*0c80*/  FMUL R6, R0.reuse, R5 ;  /* 0x0000000500067220 */ /* 0x044fe20000400000 */
[----:B------:R-:W-:-:S03]  /*0c90*/  FMUL R0, R0, R4 ;  /* 0x0000000400007220 */ /* 0x000fc60000400000 */
[C---:B------:R-:W-:Y:S01]  /*0ca0*/  FFMA R4, R13.reuse, R4, -R6 ;  /* 0x000000040d047223 */ /* 0x040fe20000000806 */
[----:B------:R-:W-:-:S05]  /*0cb0*/  FFMA R5, R13, R5, R0 ;  /* 0x000000050d057223 */ /* 0x000fca0000000000 */
[----:B------:R-:W-:Y:S01]  /*0cc0*/  STG.E.64 desc[UR6][R2.64], R4 ;  /* 0x0000000402007986 */ /* 0x000fe2000c101b06 */
[----:B------:R-:W-:Y:S05]  /*0cd0*/  EXIT ;  /* 0x000000000000794d */ /* 0x000fea0003800000 */
        .weak           $__internal_4_$__cuda_sm3x_div_rn_noftz_f32_slowpath
        .type           $__internal_4_$__cuda_sm3x_div_rn_noftz_f32_slowpath,@function
        .size           $__internal_4_$__cuda_sm3x_div_rn_noftz_f32_slowpath,(.L_x_110 - $__internal_4_$__cuda_sm3x_div_rn_noftz_f32_slowpath)
$__internal_4_$__cuda_sm3x_div_rn_noftz_f32_slowpath:
[--C-:B------:R-:W-:Y:S01]  /*0ce0*/  SHF.R.U32.HI R6, RZ, 0x17, R3.reuse ;  /* 0x00000017ff067819 */ /* 0x100fe20000011603 */
[----:B------:R-:W-:Y:S01]  /*0cf0*/  BSSY.RECONVERGENT B1, `(.L_x_92) ;  /* 0x0000064000017945 */ /* 0x000fe20003800200 */
[--C-:B------:R-:W-:Y:S01]  /*0d00*/  SHF.R.U32.HI R4, RZ, 0x17, R0.reuse ;  /* 0x00000017ff047819 */ /* 0x100fe20000011600 */
[----:B------:R-:W-:Y:S01]  /*0d10*/  IMAD.MOV.U32 R7, RZ, RZ, R0 ;  /* 0x000000ffff077224 */ /* 0x000fe200078e0000 */
[----:B------:R-:W-:Y:S01]  /*0d20*/  LOP3.LUT R6, R6, 0xff, RZ, 0xc0, !PT ;  /* 0x000000ff06067812 */ /* 0x000fe200078ec0ff */
[----:B------:R-:W-:Y:S01]  /*0d30*/  IMAD.MOV.U32 R8, RZ, RZ, R3 ;  /* 0x000000ffff087224 */ /* 0x000fe200078e0003 */
[----:B------:R-:W-:-:S03]  /*0d40*/  LOP3.LUT R4, R4, 0xff, RZ, 0xc0, !PT ;  /* 0x000000ff04047812 */ /* 0x000fc600078ec0ff */
[----:B------:R-:W-:Y:S02]  /*0d50*/  VIADD R11, R6, 0xffffffff ;  /* 0xffffffff060b7836 */ /* 0x000fe40000000000 */
[----:B------:R-:W-:-:S03]  /*0d60*/  VIADD R10, R4, 0xffffffff ;  /* 0xffffffff040a7836 */ /* 0x000fc60000000000 */
        /* <DEDUP_REMOVED lines=22> */
[----:B------:R-:W-:Y:S02]  /*0ed0*/  @P0 IMAD.MOV.U32 R9, RZ, RZ, RZ ;  /* 0x000000ffff090224 */ /* 0x000fe400078e00ff */
[----:B------:R-:W-:Y:S01]  /*0ee0*/  @!P0 FFMA R7, R0, 1.84467440737095516160e+19, RZ ;  /* 0x5f80000000078823 */ /* 0x000fe200000000ff */
[----:B------:R-:W-:Y:S02]  /*0ef0*/  @!P0 IMAD.MOV.U32 R9, RZ, RZ, -0x40 ;  /* 0xffffffc0ff098424 */ /* 0x000fe400078e00ff */
[----:B------:R-:W-:Y:S02]  /*0f00*/  @!P1 FFMA R8, R3, 1.84467440737095516160e+19, RZ ;  /* 0x5f80000003089823 */ /* 0x000fe400000000ff */
[----:B------:R-:W-:-:S07]  /*0f10*/  @!P1 VIADD R9, R9, 0x40 ;  /* 0x0000004009099836 */ /* 0x000fce0000000000 */
.L_x_93:
[----:B------:R-:W-:Y:S01]  /*0f20*/  LEA R3, R6, 0xc0800000, 0x17 ;  /* 0xc080000006037811 */ /* 0x000fe200078eb8ff */
[----:B------:R-:W-:Y:S01]  /*0f30*/  VIADD R4, R4, 0xffffff81 ;  /* 0xffffff8104047836 */ /* 0x000fe20000000000 */
[----:B------:R-:W-:Y:S03]  /*0f40*/  BSSY.RECONVERGENT B2, `(.L_x_98) ;  /* 0x0000035000027945 */ /* 0x000fe60003800200 */
[----:B------:R-:W-:Y:S02]  /*0f50*/  IMAD.IADD R3, R8, 0x1, -R3 ;  /* 0x0000000108037824 */ /* 0x000fe400078e0a03 */
[C---:B------:R-:W-:Y:S01]  /*0f60*/  IMAD R0, R4.reuse, -0x800000, R7 ;  /* 0xff80000004007824 */ /* 0x040fe200078e0207 */
[----:B------:R-:W-:Y:S01]  /*0f70*/  IADD3 R4, PT, PT, R4, 0x7f, -R6 ;  /* 0x0000007f04047810 */ /* 0x000fe20007ffe806 */
[----:B------:R-:W0:Y:S01]  /*0f80*/  MUFU.RCP R8, R3 ;  /* 0x0000000300087308 */ /* 0x000e220000001000 */
[----:B------:R-:W-:-:S03]  /*0f90*/  FADD.FTZ R11, -R3, -RZ ;  /* 0x800000ff030b7221 */ /* 0x000fc60000010100 */
[----:B------:R-:W-:Y:S02]  /*0fa0*/  IMAD.IADD R4, R4, 0x1, R9 ;  /* 0x0000000104047824 */ /* 0x000fe400078e0209 */
        /* <DEDUP_REMOVED lines=8> */
[----:B------:R-:W-:-:S05]  /*1030*/  LOP3.LUT R3, R3, 0xff, RZ, 0xc0, !PT ;  /* 0x000000ff03037812 */ /* 0x000fca00078ec0ff */
[----:B------:R-:W-:-:S04]  /*1040*/  IMAD.IADD R9, R3, 0x1, R4 ;  /* 0x0000000103097824 */ /* 0x000fc800078e0204 */
        /* <DEDUP_REMOVED lines=11> */
[CCC-:B------:R-:W-:Y:S01]  /*1100*/  FFMA.RM R4, R10.reuse, R8.reuse, R7.reuse ;  /* 0x000000080a047223 */ /* 0x1c0fe20000004007 */
[C---:B------:R-:W-:Y:S02]  /*1110*/  ISETP.NE.AND P2, PT, R9.reuse, RZ, PT ;  /* 0x000000ff0900720c */ /* 0x040fe40003f45270 */
[----:B------:R-:W-:Y:S02]  /*1120*/  ISETP.NE.AND P1, PT, R9, RZ, PT ;  /* 0x000000ff0900720c */ /* 0x000fe40003f25270 */
[----:B------:R-:W-:Y:S01]  /*1130*/  LOP3.LUT R6, R3, 0x7fffff, RZ, 0xc0, !PT ;  /* 0x007fffff03067812 */ /* 0x000fe200078ec0ff */
[----:B------:R-:W-:Y:S01]  /*1140*/  FFMA.RP R3, R10, R8, R7 ;  /* 0x000000080a037223 */ /* 0x000fe20000008007 */
[----:B------:R-:W-:Y:S02]  /*1150*/  VIADD R7, R9, 0x20 ;  /* 0x0000002009077836 */ /* 0x000fe40000000000 */
[----:B------:R-:W-:Y:S01]  /*1160*/  LOP3.LUT R6, R6, 0x800000, RZ, 0xfc, !PT ;  /* 0x0080000006067812 */ /* 0x000fe200078efcff */
[----:B------:R-:W-:Y:S01]  /*1170*/  IMAD.MOV R8, RZ, RZ, -R9 ;  /* 0x000000ffff087224 */ /* 0x000fe200078e0a09 */
[----:B------:R-:W-:-:S02]  /*1180*/  FSETP.NEU.FTZ.AND P0, PT, R3, R4, PT ;  /* 0x000000040300720b */ /* 0x000fc40003f1d000 */
[----:B------:R-:W-:Y:S02]  /*1190*/  SHF.L.U32 R7, R6, R7, RZ ;  /* 0x0000000706077219 */ /* 0x000fe400000006ff */
[----:B------:R-:W-:Y:S02]  /*11a0*/  SEL R3, R8, RZ, P2 ;  /* 0x000000ff08037207 */ /* 0x000fe40001000000 */
[----:B------:R-:W-:Y:S02]  /*11b0*/  ISETP.NE.AND P1, PT, R7, RZ, P1 ;  /* 0x000000ff0700720c */ /* 0x000fe40000f25270 */
[----:B------:R-:W-:Y:S02]  /*11c0*/  SHF.R.U32.HI R3, RZ, R3, R6 ;  /* 0x00000003ff037219 */ /* 0x000fe40000011606 */
[----:B------:R-:W-:Y:S02]  /*11d0*/  PLOP3.LUT P0, PT, P0, P1, PT, 0xf8, 0x8f ;  /* 0x00000000008f781c */ /* 0x000fe40000703f70 */
[----:B------:R-:W-:-:S02]  /*11e0*/  SHF.R.U32.HI R7, RZ, 0x1, R3 ;  /* 0x00000001ff077819 */ /* 0x000fc40000011603 */
[----:B------:R-:W-:-:S04]  /*11f0*/  SEL R4, RZ, 0x1, !P0 ;  /* 0x00000001ff047807 */ /* 0x000fc80004000000 */
[----:B------:R-:W-:-:S04]  /*1200*/  LOP3.LUT R4, R4, 0x1, R7, 0xf8, !PT ;  /* 0x0000000104047812 */ /* 0x000fc800078ef807 */
[----:B------:R-:W-:-:S05]  /*1210*/  LOP3.LUT R4, R4, R3, RZ, 0xc0, !PT ;  /* 0x0000000304047212 */ /* 0x000fca00078ec0ff */
[----:B------:R-:W-:-:S05]  /*1220*/  IMAD.IADD R7, R7, 0x1, R4 ;  /* 0x0000000107077824 */ /* 0x000fca00078e0204 */
[----:B------:R-:W-:Y:S01]  /*1230*/  LOP3.LUT R0, R7, R0, RZ, 0xfc, !PT ;  /* 0x0000000007007212 */ /* 0x000fe200078efcff */
[----:B------:R-:W-:Y:S06]  /*1240*/  BRA `(.L_x_101) ;  /* 0x0000000000107947 */ /* 0x000fec0003800000 */
.L_x_100:
[----:B------:R-:W-:-:S04]  /*1250*/  LOP3.LUT R0, R0, 0x80000000, RZ, 0xc0, !PT ;  /* 0x8000000000007812 */ /* 0x000fc800078ec0ff */
[----:B------:R-:W-:Y:S01]  /*1260*/  LOP3.LUT R0, R0, 0x7f800000, RZ, 0xfc, !PT ;  /* 0x7f80000000007812 */ /* 0x000fe200078efcff */
[----:B------:R-:W-:Y:S06]  /*1270*/  BRA `(.L_x_101) ;  /* 0x0000000000047947 */ /* 0x000fec0003800000 */
.L_x_99:
[----:B------:R-:W-:-:S07]  /*1280*/  IMAD R0, R4, 0x800000, R0 ;  /* 0x0080000004007824 */ /* 0x000fce00078e0200 */
.L_x_101:
[----:B------:R-:W-:Y:S05]  /*1290*/  BSYNC.RECONVERGENT B2 ;  /* 0x0000000000027941 */ /* 0x000fea0003800200 */
.L_x_98:
[----:B------:R-:W-:Y:S05]  /*12a0*/  BRA `(.L_x_102) ;  /* 0x0000000000207947 */ /* 0x000fea0003800000 */
.L_x_97:
[----:B------:R-:W-:-:S04]  /*12b0*/  LOP3.LUT R0, R8, 0x80000000, R7, 0x48, !PT ;  /* 0x8000000008007812 */ /* 0x000fc800078e4807 */
[----:B------:R-:W-:Y:S01]  /*12c0*/  LOP3.LUT R0, R0, 0x7f800000, RZ, 0xfc, !PT ;  /* 0x7f80000000007812 */ /* 0x000fe200078efcff */
[----:B------:R-:W-:Y:S06]  /*12d0*/  BRA `(.L_x_102) ;  /* 0x0000000000147947 */ /* 0x000fec0003800000 */
.L_x_96:
[----:B------:R-:W-:Y:S01]  /*12e0*/  LOP3.LUT R0, R8, 0x80000000, R7, 0x48, !PT ;  /* 0x8000000008007812 */ /* 0x000fe200078e4807 */
[----:B------:R-:W-:Y:S06]  /*12f0*/  BRA `(.L_x_102) ;  /* 0x00000000000c7947 */ /* 0x000fec0003800000 */
.L_x_95:
[----:B------:R-:W0:Y:S01]  /*1300*/  MUFU.RSQ R0, -QNAN ;  /* 0xffc0000000007908 */ /* 0x000e220000001400 */
[----:B------:R-:W-:Y:S05]  /*1310*/  BRA `(.L_x_102) ;  /* 0x0000000000047947 */ /* 0x000fea0003800000 */
.L_x_94:
[----:B------:R-:W-:-:S07]  /*1320*/  FADD.FTZ R0, R0, R3 ;  /* 0x0000000300007221 */ /* 0x000fce0000010000 */
.L_x_102:
[----:B------:R-:W-:Y:S05]  /*1330*/  BSYNC.RECONVERGENT B1 ;  /* 0x0000000000017941 */ /* 0x000fea0003800200 */
.L_x_92:
[----:B------:R-:W-:-:S04]  /*1340*/  IMAD.MOV.U32 R3, RZ, RZ, 0x0 ;  /* 0x00000000ff037424 */ /* 0x000fc800078e00ff */
[----:B0-----:R-:W-:Y:S05]  /*1350*/  RET.REL.NODEC R2 `(_Z10prop_SSF3dP6float2Pffffii) ;  /* 0xffffffec02287950 */ /* 0x001fea0003c3ffff */
.L_x_103:
        /* <DEDUP_REMOVED lines=10> */
.L_x_110:


//--------------------- .text._Z12wfld_taper3dP6float2S0_ii --------------------------
	.section	.text._Z12wfld_taper3dP6float2S0_ii,"ax",@progbits
	.align	128
        .global         _Z12wfld_taper3dP6float2S0_ii
        .type           _Z12wfld_taper3dP6float2S0_ii,@function
        .size           _Z12wfld_taper3dP6float2S0_ii,(.L_x_122 - _Z12wfld_taper3dP6float2S0_ii)
        .other          _Z12wfld_taper3dP6float2S0_ii,@"STO_CUDA_ENTRY STV_DEFAULT"
_Z12wfld_taper3dP6float2S0_ii:
.text._Z12wfld_taper3dP6float2S0_ii:
        /* <DEDUP_REMOVED lines=16> */
[----:B------:R-:W2:Y:S01]  /*0100*/  LDC.64 R2, c[0x0][0x380] ;  /* 0x0000e000ff027b82 */ /* 0x000ea20000000a00 */
[----:B0-----:R-:W-:-:S06]  /*0110*/  IMAD.WIDE R4, R7, 0x8, R4 ;  /* 0x0000000807047825 */ /* 0x001fcc00078e0204 */
[----:B-1----:R-:W3:Y:S01]  /*0120*/  LDG.E.64 R4, desc[UR4][R4.64] ;  /* 0x0000000404047981 */ /* 0x002ee2000c1e1b00 */
[----:B--2---:R-:W-:-:S05]  /*0130*/  IMAD.WIDE R2, R7, 0x8, R2 ;  /* 0x0000000807027825 */ /* 0x004fca00078e0202 */
[----:B------:R-:W3:Y:S02]  /*0140*/  LDG.E.64 R6, desc[UR4][R2.64] ;  /* 0x0000000402067981 */ /* 0x000ee4000c1e1b00 */
[-C--:B---3--:R-:W-:Y:S01]  /*0150*/  FMUL R9, R7, R5.reuse ;  /* 0x0000000507097220 */ /* 0x088fe20000400000 */
[----:B------:R-:W-:-:S03]  /*0160*/  FMUL R0, R6, R5 ;  /* 0x0000000506007220 */ /* 0x000fc60000400000 */
[-C--:B------:R-:W-:Y:S01]  /*0170*/  FFMA R6, R6, R4.reuse, -R9 ;  /* 0x0000000406067223 */ /* 0x080fe20000000809 */
[----:B------:R-:W-:-:S05]  /*0180*/  FFMA R7, R7, R4, R0 ;  /* 0x0000000407077223 */ /* 0x000fca0000000000 */
[----:B------:R-:W-:Y:S01]  /*0190*/  STG.E.64 desc[UR4][R2.64], R6 ;  /* 0x0000000602007986 */ /* 0x000fe2000c101b04 */
[----:B------:R-:W-:Y:S05]  /*01a0*/  EXIT ;  /* 0x000000000000794d */ /* 0x000fea0003800000 */
.L_x_104:
        /* <DEDUP_REMOVED lines=13> */
.L_x_122:


//--------------------- .nv.global.init           --------------------------
	.section	.nv.global.init,"aw",@progbits
	.align	4
.nv.global.init:
	.type		__cudart_i2opi_f,@object
	.size		__cudart_i2opi_f,(.L_2 - __cudart_i2opi_f)
__cudart_i2opi_f:
        /*0000*/ 	.byte	0x41, 0x90, 0x43, 0x3c, 0x99, 0x95, 0x62, 0xdb, 0xc0, 0xdd, 0x34, 0xf5, 0xd1, 0x57, 0x27, 0xfc
        /*0010*/ 	.byte	0x29, 0x15, 0x44, 0x4e, 0x6e, 0x83, 0xf9, 0xa2
.L_2:


//--------------------- .nv.shared.reserved.0     --------------------------
	.section	.nv.shared.reserved.0,"aw",@nobits
	.weak		__nv_reservedSMEM_offset_0_alias
	.size		__nv_reservedSMEM_offset_0_alias, 0, 64
	.other		__nv_reservedSMEM_offset_0_alias,@"STO_CUDA_RESERVED_SHARED STV_DEFAULT"
__nv_reservedSMEM_offset_0_alias:
	.zero		0
	.zero		64


//--------------------- .nv.shared._Z22copy_transp_wfld3d_adjP6float2S0_ii --------------------------
	.section	.nv.shared._Z22copy_transp_wfld3d_adjP6float2S0_ii,"aw",@nobits
	.sectionflags	@""
	.align	8
.nv.shared._Z22copy_transp_wfld3d_adjP6float2S0_ii:
	.zero		3200


//--------------------- .nv.shared._Z22copy_transp_wfld3d_forP6float2S0_ii --------------------------
	.section	.nv.shared._Z22copy_transp_wfld3d_forP6float2S0_ii,"aw",@nobits
	.sectionflags	@""
	.align	8
.nv.shared._Z22copy_transp_wfld3d_forP6float2S0_ii:
	.zero		3200


//--------------------- .nv.shared._Z17transposeDiagonalP6float2S0_ii --------------------------
	.section	.nv.shared._Z17transposeDiagonalP6float2S0_ii,"aw",@nobits
	.sectionflags	@""
	.align	8
.nv.shared._Z17transposeDiagonalP6float2S0_ii:
	.zero		9472


//--------------------- .nv.constant0._Z16compute_gradientPfP6float2S1_S1_S1_iffi --------------------------
	.section	.nv.constant0._Z16compute_gradientPfP6float2S1_S1_S1_iffi,"a",@progbits
	.sectionflags	@""
	.align	4
.nv.constant0._Z16compute_gradientPfP6float2S1_S1_S1_iffi:
	.zero		952


//--------------------- .nv.constant0._Z14make_adj_wfldsPfP6float2S1_S1_S1_iii --------------------------
	.section	.nv.constant0._Z14make_adj_wfldsPfP6float2S1_S1_S1_iii,"a",@progbits
	.sectionflags	@""
	.align	4
.nv.constant0._Z14make_adj_wfldsPfP6float2S1_S1_S1_iii:
	.zero		948


//--------------------- .nv.constant0._Z17imaging_conditionP6float2S0_Pfiiii --------------------------
	.section	.nv.constant0._Z17imaging_conditionP6float2S0_Pfiiii,"a",@progbits
	.sectionflags	@""
	.align	4
.nv.constant0._Z17imaging_conditionP6float2S0_Pfiiii:
	.zero		936


//--------------------- .nv.constant0._Z22copy_transp_wfld3d_adjP6float2S0_ii --------------------------
	.section	.nv.constant0._Z22copy_transp_wfld3d_adjP6float2S0_ii,"a",@progbits
	.sectionflags	@""
	.align	4
.nv.constant0._Z22copy_transp_wfld3d_adjP6float2S0_ii:
	.zero		920


//--------------------- .nv.constant0._Z22copy_transp_wfld3d_forP6float2S0_ii --------------------------
	.section	.nv.constant0._Z22copy_transp_wfld3d_forP6float2S0_ii,"a",@progbits
	.sectionflags	@""
	.align	4
.nv.constant0._Z22copy_transp_wfld3d_forP6float2S0_ii:
	.zero		920


//--------------------- .nv.constant0._Z17transposeDiagonalP6float2S0_ii --------------------------
	.section	.nv.constant0._Z17transposeDiagonalP6float2S0_ii,"a",@progbits
	.sectionflags	@""
	.align	4
.nv.constant0._Z17transposeDiagonalP6float2S0_ii:
	.zero		920


//--------------------- .nv.constant0._Z12insert_sliceP6float2S0_iii --------------------------
	.section	.nv.constant0._Z12insert_sliceP6float2S0_iii,"a",@progbits
	.sectionflags	@""
	.align	4
.nv.constant0._Z12insert_sliceP6float2S0_iii:
	.zero		924


//--------------------- .nv.constant0._Z13extract_sliceP6float2S0_iii --------------------------
	.section	.nv.constant0._Z13extract_sliceP6float2S0_iii,"a",@progbits
	.sectionflags	@""
	.align	4
.nv.constant0._Z13extract_sliceP6float2S0_iii:
	.zero		924


//--------------------- .nv.constant0._Z18phase_correction3dP6float2ffPfS1_fiif --------------------------
	.section	.nv.constant0._Z18phase_correction3dP6float2ffPfS1_fiif,"a",@progbits
	.sectionflags	@""
	.align	4
.nv.constant0._Z18phase_correction3dP6float2ffPfS1_fiif:
	.zero		944


//--------------------- .nv.constant0._Z10setup_FD3dP6float2S0_S0_S0_S0_Pffffii --------------------------
	.section	.nv.constant0._Z10setup_FD3dP6float2S0_S0_S0_S0_Pffffii,"a",@progbits
	.sectionflags	@""
	.align	4
.nv.constant0._Z10setup_FD3dP6float2S0_S0_S0_S0_Pffffii:
	.zero		964


//--------------------- .nv.constant0._Z10prop_SSF3dP6float2Pffffii --------------------------
	.section	.nv.constant0._Z10prop_SSF3dP6float2Pffffii,"a",@progbits
	.sectionflags	@""
	.align	4
.nv.constant0._Z10prop_SSF3dP6float2Pffffii:
	.zero		932


//--------------------- .nv.constant0._Z12wfld_taper3dP6float2S0_ii --------------------------
	.section	.nv.constant0._Z12wfld_taper3dP6float2S0_ii,"a",@progbits
	.sectionflags	@""
	.align	4
.nv.constant0._Z12wfld_taper3dP6float2S0_ii:
	.zero		920


//--------------------- SYMBOLS --------------------------

	.type		.nv.reservedSmem.offset0,@object
	.size		.nv.reservedSmem.offset0,0x4
	.type		.nv.reservedSmem.cap,@object
	.size		.nv.reservedSmem.cap,0x4
